// auto-generated by cutlass_sweep.gemm — config: {"arch": "sm_90", "cluster_m": 2, "cluster_n": 1, "dtype": "bf16", "dtype_b": "bf16", "layout": "nt", "stages": 0, "tile_k": 32, "tile_m": 128, "tile_n": 80}
#include "cutlass/cutlass.h"
#include "cutlass/gemm/collective/collective_builder.hpp"
#include "cutlass/gemm/device/gemm_universal_adapter.h"
#include "cutlass/gemm/kernel/gemm_universal.hpp"
#include "cutlass/epilogue/collective/collective_builder.hpp"

using ElemA = cutlass::bfloat16_t;
using ElemB = cutlass::bfloat16_t;
using ElemCD = cutlass::bfloat16_t;
using Acc  = float;
using TileShape    = cute::Shape<cute::_128, cute::_80, cute::_32>;
using ClusterShape = cute::Shape<cute::_2, cute::_1, cute::_1>;

using CollectiveEpilogue = typename cutlass::epilogue::collective::CollectiveBuilder<
    cutlass::arch::Sm90, cutlass::arch::OpClassTensorOp,
    TileShape, ClusterShape,
    cutlass::epilogue::collective::EpilogueTileAuto,
    Acc, Acc,
    ElemCD, cutlass::layout::RowMajor, 128 / cutlass::sizeof_bits<ElemCD>::value,
    ElemCD, cutlass::layout::RowMajor, 128 / cutlass::sizeof_bits<ElemCD>::value,
    cutlass::epilogue::collective::EpilogueScheduleAuto
  >::CollectiveOp;

using CollectiveMainloop = typename cutlass::gemm::collective::CollectiveBuilder<
    cutlass::arch::Sm90, cutlass::arch::OpClassTensorOp,
    ElemA, cutlass::layout::RowMajor, 128 / cutlass::sizeof_bits<ElemA>::value,
    ElemB, cutlass::layout::ColumnMajor, 128 / cutlass::sizeof_bits<ElemB>::value,
    Acc,
    TileShape, ClusterShape,
    cutlass::gemm::collective::StageCountAutoCarveout<static_cast<int>(sizeof(typename CollectiveEpilogue::SharedStorage))>,
    cutlass::gemm::collective::KernelScheduleAuto
  >::CollectiveOp;

using GemmKernel = cutlass::gemm::kernel::GemmUniversal<
    cute::Shape<int,int,int,int>,
    CollectiveMainloop,
    CollectiveEpilogue
>;
using Gemm = cutlass::gemm::device::GemmUniversalAdapter<GemmKernel>;

// Force the device kernel symbol into the cubin without needing a host main.
auto* _anchor = &cutlass::device_kernel<GemmKernel>;


// ===== COMPILED SASS (sm_90a) =====

	.target	sm_90a

	.elftype	@"ET_EXEC"


//--------------------- .note.nv.tkinfo           --------------------------
	.section	.note.nv.tkinfo,"",@"SHT_NOTE"
	.sectionflags	@"SHF_NOTE_NV_TKINFO"
	.tkinfo
        /*0018*/ 	.word	0x00000002
        /*0030*/ 	.string	""
        /*0030*/ 	.string	"ptxas"
        /*0030*/ 	.string	"Cuda compilation tools, release 13.0, V13.0.88"
        /*0030*/ 	.string	"Build cuda_13.0.r13.0/compiler.36424714_0"
        /*0030*/ 	.string	"-arch sm_90a -m 64 "



//--------------------- .note.nv.cuinfo           --------------------------
	.section	.note.nv.cuinfo,"",@"SHT_NOTE"
	.sectionflags	@"SHF_NOTE_NV_CUINFO"
        /*0018*/ 	.short	0x0002
        /*001a*/ 	.short	0x005a
        /*001c*/ 	.short	0x0082
	.zero		2


//--------------------- .nv.info                  --------------------------
	.section	.nv.info,"",@"SHT_CUDA_INFO"
	.align	4


	//----- nvinfo : EIATTR_REGCOUNT
	.align		4
        /*0000*/ 	.byte	0x04, 0x2f
        /*0002*/ 	.short	(.L_15 - .L_14)
	.align		4
.L_14:
        /*0004*/ 	.word	index@(_ZN7cutlass13device_kernelINS_4gemm6kernel13GemmUniversalIN4cute5tupleIJiiiiEEENS1_10collective13CollectiveMmaINS1_34MainloopSm90TmaGmmaWarpSpecializedILi17ENS5_IJNS4_1CILi2EEENSA_ILi1EEESC_EEENS1_35KernelTmaWarpSpecializedCooperativeEEENS5_IJNSA_ILi128EEENSA_ILi80EEENSA_ILi32EEEEEENS_10bfloat16_tENS5_IJlSC_lEEESK_SL_NS4_8TiledMMAINS4_8MMA_AtomIJNS4_4SM904GMMA27MMA_64x16x16_F32BF16BF16_SSILNSP_5MajorE0ELSR_0ELNSP_7ScaleInE1ELSS_1EEEEEENS4_6LayoutISD_NS5_IJSC_NSA_ILi0EEESW_EEEEENS5_IJNS4_10UnderscoreESZ_SZ_EEEEENS4_13SM90_TMA_LOADENS4_14ComposedLayoutINS4_7SwizzleILi2ELi4ELi3EEENS4_18smem_ptr_flag_bitsILi16EEENSV_INS5_IJNSA_ILi8EEESI_EEENS5_IJSI_SC_EEEEEEEvNS4_8identityENS4_23SM90_TMA_LOAD_MULTICASTES1C_vS1D_EENS_8epilogue10collective6detail29Sm90TmaWarpSpecializedAdapterINS1H_15DefaultEpilogueISK_SL_SL_NS1G_6thread17LinearCombinationISK_Li1EffLNS1L_9ScaleType4KindE0ELNS_15FloatRoundStyleE2ESK_EENS1_15EpilogueDefaultEEEEEvvEEEEvNT_6ParamsE)
        /*0008*/ 	.word	0x000000a8


	//----- nvinfo : EIATTR_FRAME_SIZE
	.align		4
.L_15:
        /*000c*/ 	.byte	0x04, 0x11
        /*000e*/ 	.short	(.L_17 - .L_16)
	.align		4
.L_16:
        /*0010*/ 	.word	index@(_ZN7cutlass13device_kernelINS_4gemm6kernel13GemmUniversalIN4cute5tupleIJiiiiEEENS1_10collective13CollectiveMmaINS1_34MainloopSm90TmaGmmaWarpSpecializedILi17ENS5_IJNS4_1CILi2EEENSA_ILi1EEESC_EEENS1_35KernelTmaWarpSpecializedCooperativeEEENS5_IJNSA_ILi128EEENSA_ILi80EEENSA_ILi32EEEEEENS_10bfloat16_tENS5_IJlSC_lEEESK_SL_NS4_8TiledMMAINS4_8MMA_AtomIJNS4_4SM904GMMA27MMA_64x16x16_F32BF16BF16_SSILNSP_5MajorE0ELSR_0ELNSP_7ScaleInE1ELSS_1EEEEEENS4_6LayoutISD_NS5_IJSC_NSA_ILi0EEESW_EEEEENS5_IJNS4_10UnderscoreESZ_SZ_EEEEENS4_13SM90_TMA_LOADENS4_14ComposedLayoutINS4_7SwizzleILi2ELi4ELi3EEENS4_18smem_ptr_flag_bitsILi16EEENSV_INS5_IJNSA_ILi8EEESI_EEENS5_IJSI_SC_EEEEEEEvNS4_8identityENS4_23SM90_TMA_LOAD_MULTICASTES1C_vS1D_EENS_8epilogue10collective6detail29Sm90TmaWarpSpecializedAdapterINS1H_15DefaultEpilogueISK_SL_SL_NS1G_6thread17LinearCombinationISK_Li1EffLNS1L_9ScaleType4KindE0ELNS_15FloatRoundStyleE2ESK_EENS1_15EpilogueDefaultEEEEEvvEEEEvNT_6ParamsE)
        /*0014*/ 	.word	0x00000000


	//----- nvinfo : EIATTR_MIN_STACK_SIZE
	.align		4
.L_17:
        /*0018*/ 	.byte	0x04, 0x12
        /*001a*/ 	.short	(.L_19 - .L_18)
	.align		4
.L_18:
        /*001c*/ 	.word	index@(_ZN7cutlass13device_kernelINS_4gemm6kernel13GemmUniversalIN4cute5tupleIJiiiiEEENS1_10collective13CollectiveMmaINS1_34MainloopSm90TmaGmmaWarpSpecializedILi17ENS5_IJNS4_1CILi2EEENSA_ILi1EEESC_EEENS1_35KernelTmaWarpSpecializedCooperativeEEENS5_IJNSA_ILi128EEENSA_ILi80EEENSA_ILi32EEEEEENS_10bfloat16_tENS5_IJlSC_lEEESK_SL_NS4_8TiledMMAINS4_8MMA_AtomIJNS4_4SM904GMMA27MMA_64x16x16_F32BF16BF16_SSILNSP_5MajorE0ELSR_0ELNSP_7ScaleInE1ELSS_1EEEEEENS4_6LayoutISD_NS5_IJSC_NSA_ILi0EEESW_EEEEENS5_IJNS4_10UnderscoreESZ_SZ_EEEEENS4_13SM90_TMA_LOADENS4_14ComposedLayoutINS4_7SwizzleILi2ELi4ELi3EEENS4_18smem_ptr_flag_bitsILi16EEENSV_INS5_IJNSA_ILi8EEESI_EEENS5_IJSI_SC_EEEEEEEvNS4_8identityENS4_23SM90_TMA_LOAD_MULTICASTES1C_vS1D_EENS_8epilogue10collective6detail29Sm90TmaWarpSpecializedAdapterINS1H_15DefaultEpilogueISK_SL_SL_NS1G_6thread17LinearCombinationISK_Li1EffLNS1L_9ScaleType4KindE0ELNS_15FloatRoundStyleE2ESK_EENS1_15EpilogueDefaultEEEEEvvEEEEvNT_6ParamsE)
        /*0020*/ 	.word	0x00000000
.L_19:


//--------------------- .nv.compat                --------------------------
	.section	.nv.compat,"",@"SHT_CUDA_COMPAT_INFO"
	.align	4
        /*0000*/ 	.byte	0x02, 0x09, 0x01, 0x00, 0x02, 0x02, 0x04, 0x00, 0x02, 0x05, 0x05, 0x00, 0x03, 0x07, 0x01, 0x01
        /*0010*/ 	.byte	0x02, 0x03, 0x01, 0x00, 0x02, 0x06, 0x01, 0x00, 0x04, 0x0b, 0x08, 0x00, 0x00, 0x00, 0x00, 0x00
        /*0020*/ 	.byte	0x00, 0x00, 0x00, 0x00


//--------------------- .nv.info._ZN7cutlass13device_kernelINS_4gemm6kernel13GemmUniversalIN4cute5tupleIJiiiiEEENS1_10collective13CollectiveMmaINS1_34MainloopSm90TmaGmmaWarpSpecializedILi17ENS5_IJNS4_1CILi2EEENSA_ILi1EEESC_EEENS1_35KernelTmaWarpSpecializedCooperativeEEENS5_IJNSA_ILi128EEENSA_ILi80EEENSA_ILi32EEEEEENS_10bfloat16_tENS5_IJlSC_lEEESK_SL_NS4_8TiledMMAINS4_8MMA_AtomIJNS4_4SM904GMMA27MMA_64x16x16_F32BF16BF16_SSILNSP_5MajorE0ELSR_0ELNSP_7ScaleInE1ELSS_1EEEEEENS4_6LayoutISD_NS5_IJSC_NSA_ILi0EEESW_EEEEENS5_IJNS4_10UnderscoreESZ_SZ_EEEEENS4_13SM90_TMA_LOADENS4_14ComposedLayoutINS4_7SwizzleILi2ELi4ELi3EEENS4_18smem_ptr_flag_bitsILi16EEENSV_INS5_IJNSA_ILi8EEESI_EEENS5_IJSI_SC_EEEEEEEvNS4_8identityENS4_23SM90_TMA_LOAD_MULTICASTES1C_vS1D_EENS_8epilogue10collective6detail29Sm90TmaWarpSpecializedAdapterINS1H_15DefaultEpilogueISK_SL_SL_NS1G_6thread17LinearCombinationISK_Li1EffLNS1L_9ScaleType4KindE0ELNS_15FloatRoundStyleE2ESK_EENS1_15EpilogueDefaultEEEEEvvEEEEvNT_6ParamsE --------------------------
	.section	.nv.info._ZN7cutlass13device_kernelINS_4gemm6kernel13GemmUniversalIN4cute5tupleIJiiiiEEENS1_10collective13CollectiveMmaINS1_34MainloopSm90TmaGmmaWarpSpecializedILi17ENS5_IJNS4_1CILi2EEENSA_ILi1EEESC_EEENS1_35KernelTmaWarpSpecializedCooperativeEEENS5_IJNSA_ILi128EEENSA_ILi80EEENSA_ILi32EEEEEENS_10bfloat16_tENS5_IJlSC_lEEESK_SL_NS4_8TiledMMAINS4_8MMA_AtomIJNS4_4SM904GMMA27MMA_64x16x16_F32BF16BF16_SSILNSP_5MajorE0ELSR_0ELNSP_7ScaleInE1ELSS_1EEEEEENS4_6LayoutISD_NS5_IJSC_NSA_ILi0EEESW_EEEEENS5_IJNS4_10UnderscoreESZ_SZ_EEEEENS4_13SM90_TMA_LOADENS4_14ComposedLayoutINS4_7SwizzleILi2ELi4ELi3EEENS4_18smem_ptr_flag_bitsILi16EEENSV_INS5_IJNSA_ILi8EEESI_EEENS5_IJSI_SC_EEEEEEEvNS4_8identityENS4_23SM90_TMA_LOAD_MULTICASTES1C_vS1D_EENS_8epilogue10collective6detail29Sm90TmaWarpSpecializedAdapterINS1H_15DefaultEpilogueISK_SL_SL_NS1G_6thread17LinearCombinationISK_Li1EffLNS1L_9ScaleType4KindE0ELNS_15FloatRoundStyleE2ESK_EENS1_15EpilogueDefaultEEEEEvvEEEEvNT_6ParamsE,"",@"SHT_CUDA_INFO"
	.sectionflags	@""
	.align	4


	//----- nvinfo : EIATTR_CUDA_API_VERSION
	.align		4
        /*0000*/ 	.byte	0x04, 0x37
        /*0002*/ 	.short	(.L_21 - .L_20)
.L_20:
        /*0004*/ 	.word	0x00000082


	//----- nvinfo : EIATTR_KPARAM_INFO
	.align		4
.L_21:
        /*0008*/ 	.byte	0x04, 0x17
        /*000a*/ 	.short	(.L_23 - .L_22)
.L_22:
        /*000c*/ 	.word	0x00000000
        /*0010*/ 	.short	0x0000
        /*0012*/ 	.short	0x0070
        /*0014*/ 	.byte	0x00, 0xf0, 0x01, 0x10


	//----- nvinfo : EIATTR_SPARSE_MMA_MASK
	.align		4
.L_23:
        /*0018*/ 	.byte	0x03, 0x50
        /*001a*/ 	.short	0x0000


	//----- nvinfo : EIATTR_MAXREG_COUNT
	.align		4
        /*001c*/ 	.byte	0x03, 0x1b
        /*001e*/ 	.short	0x00a8


	//----- nvinfo : EIATTR_NUM_BARRIERS
	.align		4
        /*0020*/ 	.byte	0x02, 0x4c
        /*0022*/ 	.byte	0x01
	.zero		1


	//----- nvinfo : EIATTR_EXTERNS
	.align		4
        /*0024*/ 	.byte	0x04, 0x0f
        /*0026*/ 	.short	(.L_25 - .L_24)


	//   ....[0]....
	.align		4
.L_24:
        /*0028*/ 	.word	index@(__assertfail)


	//----- nvinfo : EIATTR_MERCURY_ISA_VERSION
	.align		4
.L_25:
        /*002c*/ 	.byte	0x03, 0x5f
        /*002e*/ 	.short	0x0101


	//----- nvinfo : EIATTR_INT_WARP_WIDE_INSTR_OFFSETS
	.align		4
        /*0030*/ 	.byte	0x04, 0x31
        /*0032*/ 	.short	(.L_27 - .L_26)


	//   ....[0]....
.L_26:
        /*0034*/ 	.word	0x00000650


	//   ....[1]....
        /*0038*/ 	.word	0x00000670


	//   ....[2]....
        /*003c*/ 	.word	0x00000830


	//   ....[3]....
        /*0040*/ 	.word	0x00002470


	//----- nvinfo : EIATTR_COOP_GROUP_MASK_REGIDS
	.align		4
.L_27:
        /*0044*/ 	.byte	0x04, 0x29
        /*0046*/ 	.short	(.L_29 - .L_28)


	//   ....[0]....
.L_28:
        /*0048*/ 	.word	0xffffffff


	//   ....[1]....
        /*004c*/ 	.word	0xffffffff


	//   ....[2]....
        /*0050*/ 	.word	0xffffffff


	//   ....[3]....
        /*0054*/ 	.word	0xffffffff


	//   ....[4]....
        /*0058*/ 	.word	0xffffffff


	//   ....[5]....
        /*005c*/ 	.word	0xffffffff


	//----- nvinfo : EIATTR_COOP_GROUP_INSTR_OFFSETS
	.align		4
.L_29:
        /*0060*/ 	.byte	0x04, 0x28
        /*0062*/ 	.short	(.L_31 - .L_30)


	//   ....[0]....
.L_30:
        /*0064*/ 	.word	0x00000060


	//   ....[1]....
        /*0068*/ 	.word	0x00000070


	//   ....[2]....
        /*006c*/ 	.word	0x00000130


	//   ....[3]....
        /*0070*/ 	.word	0x000004a0


	//   ....[4]....
        /*0074*/ 	.word	0x000009d0


	//   ....[5]....
        /*0078*/ 	.word	0x00001630


	//----- nvinfo : EIATTR_REG_RECONFIG
	.align		4
.L_31:
        /*007c*/ 	.byte	0x01, 0x54
	.zero		2


	//----- nvinfo : EIATTR_SYSCALL_OFFSETS
	.align		4
        /*0080*/ 	.byte	0x04, 0x46
        /*0082*/ 	.short	(.L_33 - .L_32)


	//   ....[0]....
.L_32:
        /*0084*/ 	.word	0x00001820


	//----- nvinfo : EIATTR_MBARRIER_INSTR_OFFSETS
	.align		4
.L_33:
        /*0088*/ 	.byte	0x04, 0x39
        /*008a*/ 	.short	(.L_35 - .L_34)


	//   ....[0]....
.L_34:
        /*008c*/ 	.word	0x00000250
        /*0090*/ 	.word	0x000000ff
        /*0094*/ 	.word	0x00000000
        /*0098*/ 	.short	0x0100
        /*009a*/ 	.byte	0x08
	.zero		1


	//   ....[1]....
        /*009c*/ 	.word	0x00000260
        /*00a0*/ 	.word	0x000000ff
        /*00a4*/ 	.word	0x00000088
        /*00a8*/ 	.short	0x0100
        /*00aa*/ 	.byte	0x08
	.zero		1


	//   ....[2]....
        /*00ac*/ 	.word	0x00000270
        /*00b0*/ 	.word	0x000000ff
        /*00b4*/ 	.word	0x00000008
        /*00b8*/ 	.short	0x0100
        /*00ba*/ 	.byte	0x08
	.zero		1


	//   ....[3]....
        /*00bc*/ 	.word	0x00000280
        /*00c0*/ 	.word	0x000000ff
        /*00c4*/ 	.word	0x00000090
        /*00c8*/ 	.short	0x0100
        /*00ca*/ 	.byte	0x08
	.zero		1


	//   ....[4]....
        /*00cc*/ 	.word	0x00000290
        /*00d0*/ 	.word	0x000000ff
        /*00d4*/ 	.word	0x00000010
        /*00d8*/ 	.short	0x0100
        /*00da*/ 	.byte	0x08
	.zero		1


	//   ....[5]....
        /*00dc*/ 	.word	0x000002a0
        /*00e0*/ 	.word	0x000000ff
        /*00e4*/ 	.word	0x00000098
        /*00e8*/ 	.short	0x0100
        /*00ea*/ 	.byte	0x08
	.zero		1


	//   ....[6]....
        /*00ec*/ 	.word	0x000002b0
        /*00f0*/ 	.word	0x000000ff
        /*00f4*/ 	.word	0x00000018
        /*00f8*/ 	.short	0x0100
        /*00fa*/ 	.byte	0x08
	.zero		1


	//   ....[7]....
        /*00fc*/ 	.word	0x000002c0
        /*0100*/ 	.word	0x000000ff
        /*0104*/ 	.word	0x000000a0
        /*0108*/ 	.short	0x0100
        /*010a*/ 	.byte	0x08
	.zero		1


	//   ....[8]....
        /*010c*/ 	.word	0x000002d0
        /*0110*/ 	.word	0x000000ff
        /*0114*/ 	.word	0x00000020
        /*0118*/ 	.short	0x0100
        /*011a*/ 	.byte	0x08
	.zero		1


	//   ....[9]....
        /*011c*/ 	.word	0x000002e0
        /*0120*/ 	.word	0x000000ff
        /*0124*/ 	.word	0x000000a8
        /*0128*/ 	.short	0x0100
        /*012a*/ 	.byte	0x08
	.zero		1


	//   ....[10]....
        /*012c*/ 	.word	0x000002f0
        /*0130*/ 	.word	0x000000ff
        /*0134*/ 	.word	0x00000028
        /*0138*/ 	.short	0x0100
        /*013a*/ 	.byte	0x08
	.zero		1


	//   ....[11]....
        /*013c*/ 	.word	0x00000300
        /*0140*/ 	.word	0x000000ff
        /*0144*/ 	.word	0x000000b0
        /*0148*/ 	.short	0x0100
        /*014a*/ 	.byte	0x08
	.zero		1


	//   ....[12]....
        /*014c*/ 	.word	0x00000310
        /*0150*/ 	.word	0x000000ff
        /*0154*/ 	.word	0x00000030
        /*0158*/ 	.short	0x0100
        /*015a*/ 	.byte	0x08
	.zero		1


	//   ....[13]....
        /*015c*/ 	.word	0x00000320
        /*0160*/ 	.word	0x000000ff
        /*0164*/ 	.word	0x000000b8
        /*0168*/ 	.short	0x0100
        /*016a*/ 	.byte	0x08
	.zero		1


	//   ....[14]....
        /*016c*/ 	.word	0x00000330
        /*0170*/ 	.word	0x000000ff
        /*0174*/ 	.word	0x00000038
        /*0178*/ 	.short	0x0100
        /*017a*/ 	.byte	0x08
	.zero		1


	//   ....[15]....
        /*017c*/ 	.word	0x00000340
        /*0180*/ 	.word	0x000000ff
        /*0184*/ 	.word	0x000000c0
        /*0188*/ 	.short	0x0100
        /*018a*/ 	.byte	0x08
	.zero		1


	//   ....[16]....
        /*018c*/ 	.word	0x00000350
        /*0190*/ 	.word	0x000000ff
        /*0194*/ 	.word	0x00000040
        /*0198*/ 	.short	0x0100
        /*019a*/ 	.byte	0x08
	.zero		1


	//   ....[17]....
        /*019c*/ 	.word	0x00000360
        /*01a0*/ 	.word	0x000000ff
        /*01a4*/ 	.word	0x000000c8
        /*01a8*/ 	.short	0x0100
        /*01aa*/ 	.byte	0x08
	.zero		1


	//   ....[18]....
        /*01ac*/ 	.word	0x00000370
        /*01b0*/ 	.word	0x000000ff
        /*01b4*/ 	.word	0x00000048
        /*01b8*/ 	.short	0x0100
        /*01ba*/ 	.byte	0x08
	.zero		1


	//   ....[19]....
        /*01bc*/ 	.word	0x00000380
        /*01c0*/ 	.word	0x000000ff
        /*01c4*/ 	.word	0x000000d0
        /*01c8*/ 	.short	0x0100
        /*01ca*/ 	.byte	0x08
	.zero		1


	//   ....[20]....
        /*01cc*/ 	.word	0x00000390
        /*01d0*/ 	.word	0x000000ff
        /*01d4*/ 	.word	0x00000050
        /*01d8*/ 	.short	0x0100
        /*01da*/ 	.byte	0x08
	.zero		1


	//   ....[21]....
        /*01dc*/ 	.word	0x000003a0
        /*01e0*/ 	.word	0x000000ff
        /*01e4*/ 	.word	0x000000d8
        /*01e8*/ 	.short	0x0100
        /*01ea*/ 	.byte	0x08
	.zero		1


	//   ....[22]....
        /*01ec*/ 	.word	0x000003b0
        /*01f0*/ 	.word	0x000000ff
        /*01f4*/ 	.word	0x00000058
        /*01f8*/ 	.short	0x0100
        /*01fa*/ 	.byte	0x08
	.zero		1


	//   ....[23]....
        /*01fc*/ 	.word	0x000003c0
        /*0200*/ 	.word	0x000000ff
        /*0204*/ 	.word	0x000000e0
        /*0208*/ 	.short	0x0100
        /*020a*/ 	.byte	0x08
	.zero		1


	//   ....[24]....
        /*020c*/ 	.word	0x000003d0
        /*0210*/ 	.word	0x000000ff
        /*0214*/ 	.word	0x00000060
        /*0218*/ 	.short	0x0100
        /*021a*/ 	.byte	0x08
	.zero		1


	//   ....[25]....
        /*021c*/ 	.word	0x000003e0
        /*0220*/ 	.word	0x000000ff
        /*0224*/ 	.word	0x000000e8
        /*0228*/ 	.short	0x0100
        /*022a*/ 	.byte	0x08
	.zero		1


	//   ....[26]....
        /*022c*/ 	.word	0x000003f0
        /*0230*/ 	.word	0x000000ff
        /*0234*/ 	.word	0x00000068
        /*0238*/ 	.short	0x0100
        /*023a*/ 	.byte	0x08
	.zero		1


	//   ....[27]....
        /*023c*/ 	.word	0x00000400
        /*0240*/ 	.word	0x000000ff
        /*0244*/ 	.word	0x000000f0
        /*0248*/ 	.short	0x0100
        /*024a*/ 	.byte	0x08
	.zero		1


	//   ....[28]....
        /*024c*/ 	.word	0x00000410
        /*0250*/ 	.word	0x000000ff
        /*0254*/ 	.word	0x00000070
        /*0258*/ 	.short	0x0100
        /*025a*/ 	.byte	0x08
	.zero		1


	//   ....[29]....
        /*025c*/ 	.word	0x00000420
        /*0260*/ 	.word	0x000000ff
        /*0264*/ 	.word	0x000000f8
        /*0268*/ 	.short	0x0100
        /*026a*/ 	.byte	0x08
	.zero		1


	//   ....[30]....
        /*026c*/ 	.word	0x00000430
        /*0270*/ 	.word	0x000000ff
        /*0274*/ 	.word	0x00000078
        /*0278*/ 	.short	0x0100
        /*027a*/ 	.byte	0x08
	.zero		1


	//   ....[31]....
        /*027c*/ 	.word	0x00000440
        /*0280*/ 	.word	0x000000ff
        /*0284*/ 	.word	0x00000100
        /*0288*/ 	.short	0x0100
        /*028a*/ 	.byte	0x08
	.zero		1


	//   ....[32]....
        /*028c*/ 	.word	0x00000450
        /*0290*/ 	.word	0x000000ff
        /*0294*/ 	.word	0x00000080
        /*0298*/ 	.short	0x0100
        /*029a*/ 	.byte	0x08
	.zero		1


	//   ....[33]....
        /*029c*/ 	.word	0x00000460
        /*02a0*/ 	.word	0x000000ff
        /*02a4*/ 	.word	0x00000108
        /*02a8*/ 	.short	0x0100
        /*02aa*/ 	.byte	0x08
	.zero		1


	//   ....[34]....
        /*02ac*/ 	.word	0x000008d0
        /*02b0*/ 	.word	0x000000ff
        /*02b4*/ 	.word	0x00000120
        /*02b8*/ 	.short	0x0100
        /*02ba*/ 	.byte	0x06
	.zero		1


	//   ....[35]....
        /*02bc*/ 	.word	0x00000960
        /*02c0*/ 	.word	0x000000ff
        /*02c4*/ 	.word	0x00000128
        /*02c8*/ 	.short	0x0100
        /*02ca*/ 	.byte	0x06
	.zero		1


	//   ....[36]....
        /*02cc*/ 	.word	0x000018a0
        /*02d0*/ 	.word	0x00000003
        /*02d4*/ 	.word	0x00000000
        /*02d8*/ 	.short	0x010a
        /*02da*/ 	.byte	0x3f
	.zero		1


	//   ....[37]....
        /*02dc*/ 	.word	0x00001900
        /*02e0*/ 	.word	0x00000003
        /*02e4*/ 	.word	0x00000000
        /*02e8*/ 	.short	0x010a
        /*02ea*/ 	.byte	0x3f
	.zero		1


	//   ....[38]....
        /*02ec*/ 	.word	0x00001e60
        /*02f0*/ 	.word	0x000000ff
        /*02f4*/ 	.word	0x00000000
        /*02f8*/ 	.short	0x010a
        /*02fa*/ 	.byte	0x06
	.zero		1


	//   ....[39]....
        /*02fc*/ 	.word	0x00001ea0
        /*0300*/ 	.word	0x000000ff
        /*0304*/ 	.word	0x00000000
        /*0308*/ 	.short	0x010a
        /*030a*/ 	.byte	0x06
	.zero		1


	//   ....[40]....
        /*030c*/ 	.word	0x00002320
        /*0310*/ 	.word	0x00000005
        /*0314*/ 	.word	0x00000000
        /*0318*/ 	.short	0x0101
        /*031a*/ 	.byte	0x3f
	.zero		1


	//   ....[41]....
        /*031c*/ 	.word	0x00002510
        /*0320*/ 	.word	0x00000003
        /*0324*/ 	.word	0x00000000
        /*0328*/ 	.short	0x0101
        /*032a*/ 	.byte	0x3f
	.zero		1


	//   ....[42]....
        /*032c*/ 	.word	0x00005f90
        /*0330*/ 	.word	0x00000015
        /*0334*/ 	.word	0x00000088
        /*0338*/ 	.short	0x010a
        /*033a*/ 	.byte	0x3f
	.zero		1


	//   ....[43]....
        /*033c*/ 	.word	0x00006320
        /*0340*/ 	.word	0x00000006
        /*0344*/ 	.word	0x00000128
        /*0348*/ 	.short	0x0101
        /*034a*/ 	.byte	0x3f
	.zero		1


	//   ....[44]....
        /*034c*/ 	.word	0x00006a60
        /*0350*/ 	.word	0x00000007
        /*0354*/ 	.word	0x00000000
        /*0358*/ 	.short	0x010a
        /*035a*/ 	.byte	0x3f
	.zero		1


	//   ....[45]....
        /*035c*/ 	.word	0x00006ae0
        /*0360*/ 	.word	0x00000006
        /*0364*/ 	.word	0x00000000
        /*0368*/ 	.short	0x010a
        /*036a*/ 	.byte	0x3f
	.zero		1


	//   ....[46]....
        /*036c*/ 	.word	0x00006b70
        /*0370*/ 	.word	0x00000007
        /*0374*/ 	.word	0x00000000
        /*0378*/ 	.short	0x010a
        /*037a*/ 	.byte	0x3f
	.zero		1


	//   ....[47]....
        /*037c*/ 	.word	0x00006c00
        /*0380*/ 	.word	0x00000006
        /*0384*/ 	.word	0x00000000
        /*0388*/ 	.short	0x010a
        /*038a*/ 	.byte	0x3f
	.zero		1


	//   ....[48]....
        /*038c*/ 	.word	0x00006c90
        /*0390*/ 	.word	0x00000007
        /*0394*/ 	.word	0x00000000
        /*0398*/ 	.short	0x010a
        /*039a*/ 	.byte	0x3f
	.zero		1


	//   ....[49]....
        /*039c*/ 	.word	0x00006d20
        /*03a0*/ 	.word	0x00000006
        /*03a4*/ 	.word	0x00000000
        /*03a8*/ 	.short	0x010a
        /*03aa*/ 	.byte	0x3f
	.zero		1


	//   ....[50]....
        /*03ac*/ 	.word	0x00006db0
        /*03b0*/ 	.word	0x00000007
        /*03b4*/ 	.word	0x00000000
        /*03b8*/ 	.short	0x010a
        /*03ba*/ 	.byte	0x3f
	.zero		1


	//   ....[51]....
        /*03bc*/ 	.word	0x00006e40
        /*03c0*/ 	.word	0x00000006
        /*03c4*/ 	.word	0x00000000
        /*03c8*/ 	.short	0x010a
        /*03ca*/ 	.byte	0x3f
	.zero		1


	//   ....[52]....
        /*03cc*/ 	.word	0x00006ed0
        /*03d0*/ 	.word	0x00000007
        /*03d4*/ 	.word	0x00000000
        /*03d8*/ 	.short	0x010a
        /*03da*/ 	.byte	0x3f
	.zero		1


	//   ....[53]....
        /*03dc*/ 	.word	0x00006f60
        /*03e0*/ 	.word	0x00000006
        /*03e4*/ 	.word	0x00000000
        /*03e8*/ 	.short	0x010a
        /*03ea*/ 	.byte	0x3f
	.zero		1


	//   ....[54]....
        /*03ec*/ 	.word	0x00006ff0
        /*03f0*/ 	.word	0x00000007
        /*03f4*/ 	.word	0x00000000
        /*03f8*/ 	.short	0x010a
        /*03fa*/ 	.byte	0x3f
	.zero		1


	//   ....[55]....
        /*03fc*/ 	.word	0x00007080
        /*0400*/ 	.word	0x00000006
        /*0404*/ 	.word	0x00000000
        /*0408*/ 	.short	0x010a
        /*040a*/ 	.byte	0x3f
	.zero		1


	//   ....[56]....
        /*040c*/ 	.word	0x00007110
        /*0410*/ 	.word	0x00000007
        /*0414*/ 	.word	0x00000000
        /*0418*/ 	.short	0x010a
        /*041a*/ 	.byte	0x3f
	.zero		1


	//   ....[57]....
        /*041c*/ 	.word	0x000071a0
        /*0420*/ 	.word	0x00000006
        /*0424*/ 	.word	0x00000000
        /*0428*/ 	.short	0x010a
        /*042a*/ 	.byte	0x3f
	.zero		1


	//   ....[58]....
        /*042c*/ 	.word	0x00007230
        /*0430*/ 	.word	0x00000007
        /*0434*/ 	.word	0x00000000
        /*0438*/ 	.short	0x010a
        /*043a*/ 	.byte	0x3f
	.zero		1


	//   ....[59]....
        /*043c*/ 	.word	0x000072c0
        /*0440*/ 	.word	0x00000006
        /*0444*/ 	.word	0x00000000
        /*0448*/ 	.short	0x010a
        /*044a*/ 	.byte	0x3f
	.zero		1


	//   ....[60]....
        /*044c*/ 	.word	0x00007350
        /*0450*/ 	.word	0x00000005
        /*0454*/ 	.word	0x00000000
        /*0458*/ 	.short	0x010a
        /*045a*/ 	.byte	0x3f
	.zero		1


	//   ....[61]....
        /*045c*/ 	.word	0x000073b0
        /*0460*/ 	.word	0x00000003
        /*0464*/ 	.word	0x00000000
        /*0468*/ 	.short	0x010a
        /*046a*/ 	.byte	0x3f
	.zero		1


	//   ....[62]....
        /*046c*/ 	.word	0x00007410
        /*0470*/ 	.word	0x00000005
        /*0474*/ 	.word	0x00000000
        /*0478*/ 	.short	0x010a
        /*047a*/ 	.byte	0x3f
	.zero		1


	//   ....[63]....
        /*047c*/ 	.word	0x000074e0
        /*0480*/ 	.word	0x00000015
        /*0484*/ 	.word	0x00000088
        /*0488*/ 	.short	0x010a
        /*048a*/ 	.byte	0x3f
	.zero		1


	//   ....[64]....
        /*048c*/ 	.word	0x000075b0
        /*0490*/ 	.word	0x00000007
        /*0494*/ 	.word	0x00000000
        /*0498*/ 	.short	0x010a
        /*049a*/ 	.byte	0x3f
	.zero		1


	//   ....[65]....
        /*049c*/ 	.word	0x00007600
        /*04a0*/ 	.word	0x00000006
        /*04a4*/ 	.word	0x00000000
        /*04a8*/ 	.short	0x010a
        /*04aa*/ 	.byte	0x3f
	.zero		1


	//   ....[66]....
        /*04ac*/ 	.word	0x00007650
        /*04b0*/ 	.word	0x00000007
        /*04b4*/ 	.word	0x00000000
        /*04b8*/ 	.short	0x010a
        /*04ba*/ 	.byte	0x3f
	.zero		1


	//   ....[67]....
        /*04bc*/ 	.word	0x000076a0
        /*04c0*/ 	.word	0x00000006
        /*04c4*/ 	.word	0x00000000
        /*04c8*/ 	.short	0x010a
        /*04ca*/ 	.byte	0x3f
	.zero		1


	//   ....[68]....
        /*04cc*/ 	.word	0x000076f0
        /*04d0*/ 	.word	0x00000007
        /*04d4*/ 	.word	0x00000000
        /*04d8*/ 	.short	0x010a
        /*04da*/ 	.byte	0x3f
	.zero		1


	//   ....[69]....
        /*04dc*/ 	.word	0x00007740
        /*04e0*/ 	.word	0x00000006
        /*04e4*/ 	.word	0x00000000
        /*04e8*/ 	.short	0x010a
        /*04ea*/ 	.byte	0x3f
	.zero		1


	//   ....[70]....
        /*04ec*/ 	.word	0x00007790
        /*04f0*/ 	.word	0x00000007
        /*04f4*/ 	.word	0x00000000
        /*04f8*/ 	.short	0x010a
        /*04fa*/ 	.byte	0x3f
	.zero		1


	//   ....[71]....
        /*04fc*/ 	.word	0x000077e0
        /*0500*/ 	.word	0x00000006
        /*0504*/ 	.word	0x00000000
        /*0508*/ 	.short	0x010a
        /*050a*/ 	.byte	0x3f
	.zero		1


	//   ....[72]....
        /*050c*/ 	.word	0x00007830
        /*0510*/ 	.word	0x00000007
        /*0514*/ 	.word	0x00000000
        /*0518*/ 	.short	0x010a
        /*051a*/ 	.byte	0x3f
	.zero		1


	//   ....[73]....
        /*051c*/ 	.word	0x00007880
        /*0520*/ 	.word	0x00000006
        /*0524*/ 	.word	0x00000000
        /*0528*/ 	.short	0x010a
        /*052a*/ 	.byte	0x3f
	.zero		1


	//   ....[74]....
        /*052c*/ 	.word	0x000078d0
        /*0530*/ 	.word	0x00000007
        /*0534*/ 	.word	0x00000000
        /*0538*/ 	.short	0x010a
        /*053a*/ 	.byte	0x3f
	.zero		1


	//   ....[75]....
        /*053c*/ 	.word	0x00007920
        /*0540*/ 	.word	0x00000006
        /*0544*/ 	.word	0x00000000
        /*0548*/ 	.short	0x010a
        /*054a*/ 	.byte	0x3f
	.zero		1


	//   ....[76]....
        /*054c*/ 	.word	0x00007970
        /*0550*/ 	.word	0x00000007
        /*0554*/ 	.word	0x00000000
        /*0558*/ 	.short	0x010a
        /*055a*/ 	.byte	0x3f
	.zero		1


	//   ....[77]....
        /*055c*/ 	.word	0x000079c0
        /*0560*/ 	.word	0x00000006
        /*0564*/ 	.word	0x00000000
        /*0568*/ 	.short	0x010a
        /*056a*/ 	.byte	0x3f
	.zero		1


	//   ....[78]....
        /*056c*/ 	.word	0x00007a10
        /*0570*/ 	.word	0x00000007
        /*0574*/ 	.word	0x00000000
        /*0578*/ 	.short	0x010a
        /*057a*/ 	.byte	0x3f
	.zero		1


	//   ....[79]....
        /*057c*/ 	.word	0x00007a60
        /*0580*/ 	.word	0x00000006
        /*0584*/ 	.word	0x00000000
        /*0588*/ 	.short	0x010a
        /*058a*/ 	.byte	0x3f
	.zero		1


	//----- nvinfo : EIATTR_NUM_MBARRIERS
	.align		4
.L_35:
        /*058c*/ 	.byte	0x03, 0x38
        /*058e*/ 	.short	0x0024


	//----- nvinfo : EIATTR_EXIT_INSTR_OFFSETS
	.align		4
        /*0590*/ 	.byte	0x04, 0x1c
        /*0592*/ 	.short	(.L_37 - .L_36)


	//   ....[0]....
.L_36:
        /*0594*/ 	.word	0x00000ba0


	//   ....[1]....
        /*0598*/ 	.word	0x000013b0


	//   ....[2]....
        /*059c*/ 	.word	0x00005730


	//   ....[3]....
        /*05a0*/ 	.word	0x00005c90


	//   ....[4]....
        /*05a4*/ 	.word	0x000073a0


	//----- nvinfo : EIATTR_MAX_THREADS
	.align		4
.L_37:
        /*05a8*/ 	.byte	0x04, 0x05
        /*05aa*/ 	.short	(.L_39 - .L_38)
.L_38:
        /*05ac*/ 	.word	0x00000180
        /*05b0*/ 	.word	0x00000001
        /*05b4*/ 	.word	0x00000001


	//----- nvinfo : EIATTR_CRS_STACK_SIZE
	.align		4
.L_39:
        /*05b8*/ 	.byte	0x04, 0x1e
        /*05ba*/ 	.short	(.L_41 - .L_40)
.L_40:
        /*05bc*/ 	.word	0x00000000


	//----- nvinfo : EIATTR_CBANK_PARAM_SIZE
	.align		4
.L_41:
        /*05c0*/ 	.byte	0x03, 0x19
        /*05c2*/ 	.short	0x0470


	//----- nvinfo : EIATTR_PARAM_CBANK
	.align		4
        /*05c4*/ 	.byte	0x04, 0x0a
        /*05c6*/ 	.short	(.L_43 - .L_42)
	.align		4
.L_42:
        /*05c8*/ 	.word	index@(.nv.constant0._ZN7cutlass13device_kernelINS_4gemm6kernel13GemmUniversalIN4cute5tupleIJiiiiEEENS1_10collective13CollectiveMmaINS1_34MainloopSm90TmaGmmaWarpSpecializedILi17ENS5_IJNS4_1CILi2EEENSA_ILi1EEESC_EEENS1_35KernelTmaWarpSpecializedCooperativeEEENS5_IJNSA_ILi128EEENSA_ILi80EEENSA_ILi32EEEEEENS_10bfloat16_tENS5_IJlSC_lEEESK_SL_NS4_8TiledMMAINS4_8MMA_AtomIJNS4_4SM904GMMA27MMA_64x16x16_F32BF16BF16_SSILNSP_5MajorE0ELSR_0ELNSP_7ScaleInE1ELSS_1EEEEEENS4_6LayoutISD_NS5_IJSC_NSA_ILi0EEESW_EEEEENS5_IJNS4_10UnderscoreESZ_SZ_EEEEENS4_13SM90_TMA_LOADENS4_14ComposedLayoutINS4_7SwizzleILi2ELi4ELi3EEENS4_18smem_ptr_flag_bitsILi16EEENSV_INS5_IJNSA_ILi8EEESI_EEENS5_IJSI_SC_EEEEEEEvNS4_8identityENS4_23SM90_TMA_LOAD_MULTICASTES1C_vS1D_EENS_8epilogue10collective6detail29Sm90TmaWarpSpecializedAdapterINS1H_15DefaultEpilogueISK_SL_SL_NS1G_6thread17LinearCombinationISK_Li1EffLNS1L_9ScaleType4KindE0ELNS_15FloatRoundStyleE2ESK_EENS1_15EpilogueDefaultEEEEEvvEEEEvNT_6ParamsE)
        /*05cc*/ 	.short	0x0210
        /*05ce*/ 	.short	0x0470


	//----- nvinfo : EIATTR_SW_WAR
	.align		4
.L_43:
        /*05d0*/ 	.byte	0x04, 0x36
        /*05d2*/ 	.short	(.L_45 - .L_44)
.L_44:
        /*05d4*/ 	.word	0x00000008
.L_45:


//--------------------- .nv.callgraph             --------------------------
	.section	.nv.callgraph,"",@"SHT_CUDA_CALLGRAPH"
	.align	4
	.sectionentsize	8
	.align		4
        /*0000*/ 	.word	0x00000000
	.align		4
        /*0004*/ 	.word	0xffffffff
	.align		4
        /*0008*/ 	.word	index@(_ZN7cutlass13device_kernelINS_4gemm6kernel13GemmUniversalIN4cute5tupleIJiiiiEEENS1_10collective13CollectiveMmaINS1_34MainloopSm90TmaGmmaWarpSpecializedILi17ENS5_IJNS4_1CILi2EEENSA_ILi1EEESC_EEENS1_35KernelTmaWarpSpecializedCooperativeEEENS5_IJNSA_ILi128EEENSA_ILi80EEENSA_ILi32EEEEEENS_10bfloat16_tENS5_IJlSC_lEEESK_SL_NS4_8TiledMMAINS4_8MMA_AtomIJNS4_4SM904GMMA27MMA_64x16x16_F32BF16BF16_SSILNSP_5MajorE0ELSR_0ELNSP_7ScaleInE1ELSS_1EEEEEENS4_6LayoutISD_NS5_IJSC_NSA_ILi0EEESW_EEEEENS5_IJNS4_10UnderscoreESZ_SZ_EEEEENS4_13SM90_TMA_LOADENS4_14ComposedLayoutINS4_7SwizzleILi2ELi4ELi3EEENS4_18smem_ptr_flag_bitsILi16EEENSV_INS5_IJNSA_ILi8EEESI_EEENS5_IJSI_SC_EEEEEEEvNS4_8identityENS4_23SM90_TMA_LOAD_MULTICASTES1C_vS1D_EENS_8epilogue10collective6detail29Sm90TmaWarpSpecializedAdapterINS1H_15DefaultEpilogueISK_SL_SL_NS1G_6thread17LinearCombinationISK_Li1EffLNS1L_9ScaleType4KindE0ELNS_15FloatRoundStyleE2ESK_EENS1_15EpilogueDefaultEEEEEvvEEEEvNT_6ParamsE)
	.align		4
        /*000c*/ 	.word	index@(__assertfail)
	.align		4
        /*0010*/ 	.word	0x00000000
	.align		4
        /*0014*/ 	.word	0xfffffffe
	.align		4
        /*0018*/ 	.word	0x00000000
	.align		4
        /*001c*/ 	.word	0xfffffffd
	.align		4
        /*0020*/ 	.word	0x00000000
	.align		4
        /*0024*/ 	.word	0xfffffffc


//--------------------- .nv.constant4             --------------------------
	.section	.nv.constant4,"a",@progbits
	.align	8
	.align		8
.nv.constant4:
        /*0000*/ 	.dword	__assertfail
	.align		8
        /*0008*/ 	.dword	__unnamed_1
	.align		8
        /*0010*/ 	.dword	_ZN40_INTERNAL_58391520_4_k_cu_2eb9c29b_118284cuda3std3__45__cpo5beginE
	.align		8
        /*0018*/ 	.dword	_ZN40_INTERNAL_58391520_4_k_cu_2eb9c29b_118284cuda3std3__45__cpo3endE
	.align		8
        /*0020*/ 	.dword	_ZN40_INTERNAL_58391520_4_k_cu_2eb9c29b_118284cuda3std3__45__cpo6cbeginE
	.align		8
        /*0028*/ 	.dword	_ZN40_INTERNAL_58391520_4_k_cu_2eb9c29b_118284cuda3std3__45__cpo4cendE
	.align		8
        /*0030*/ 	.dword	_ZN40_INTERNAL_58391520_4_k_cu_2eb9c29b_118284cuda3std3__442_GLOBAL__N__58391520_4_k_cu_2eb9c29b_118286ignoreE
	.align		8
        /*0038*/ 	.dword	_ZN40_INTERNAL_58391520_4_k_cu_2eb9c29b_118284cuda3std3__419piecewise_constructE
	.align		8
        /*0040*/ 	.dword	_ZN40_INTERNAL_58391520_4_k_cu_2eb9c29b_118284cuda3std3__48in_placeE
	.align		8
        /*0048*/ 	.dword	_ZN40_INTERNAL_58391520_4_k_cu_2eb9c29b_118284cuda3std6ranges3__45__cpo4swapE
	.align		8
        /*0050*/ 	.dword	_ZN40_INTERNAL_58391520_4_k_cu_2eb9c29b_118284cuda3std6ranges3__45__cpo9iter_moveE
	.align		8
        /*0058*/ 	.dword	_ZN40_INTERNAL_58391520_4_k_cu_2eb9c29b_118284cute7productE
	.align		8
        /*0060*/ 	.dword	_ZN40_INTERNAL_58391520_4_k_cu_2eb9c29b_118284cute1_E
	.align		8
        /*0068*/ 	.dword	$str$22
	.align		8
        /*0070*/ 	.dword	$str$23


//--------------------- .text._ZN7cutlass13device_kernelINS_4gemm6kernel13GemmUniversalIN4cute5tupleIJiiiiEEENS1_10collective13CollectiveMmaINS1_34MainloopSm90TmaGmmaWarpSpecializedILi17ENS5_IJNS4_1CILi2EEENSA_ILi1EEESC_EEENS1_35KernelTmaWarpSpecializedCooperativeEEENS5_IJNSA_ILi128EEENSA_ILi80EEENSA_ILi32EEEEEENS_10bfloat16_tENS5_IJlSC_lEEESK_SL_NS4_8TiledMMAINS4_8MMA_AtomIJNS4_4SM904GMMA27MMA_64x16x16_F32BF16BF16_SSILNSP_5MajorE0ELSR_0ELNSP_7ScaleInE1ELSS_1EEEEEENS4_6LayoutISD_NS5_IJSC_NSA_ILi0EEESW_EEEEENS5_IJNS4_10UnderscoreESZ_SZ_EEEEENS4_13SM90_TMA_LOADENS4_14ComposedLayoutINS4_7SwizzleILi2ELi4ELi3EEENS4_18smem_ptr_flag_bitsILi16EEENSV_INS5_IJNSA_ILi8EEESI_EEENS5_IJSI_SC_EEEEEEEvNS4_8identityENS4_23SM90_TMA_LOAD_MULTICASTES1C_vS1D_EENS_8epilogue10collective6detail29Sm90TmaWarpSpecializedAdapterINS1H_15DefaultEpilogueISK_SL_SL_NS1G_6thread17LinearCombinationISK_Li1EffLNS1L_9ScaleType4KindE0ELNS_15FloatRoundStyleE2ESK_EENS1_15EpilogueDefaultEEEEEvvEEEEvNT_6ParamsE --------------------------
	.section	.text._ZN7cutlass13device_kernelINS_4gemm6kernel13GemmUniversalIN4cute5tupleIJiiiiEEENS1_10collective13CollectiveMmaINS1_34MainloopSm90TmaGmmaWarpSpecializedILi17ENS5_IJNS4_1CILi2EEENSA_ILi1EEESC_EEENS1_35KernelTmaWarpSpecializedCooperativeEEENS5_IJNSA_ILi128EEENSA_ILi80EEENSA_ILi32EEEEEENS_10bfloat16_tENS5_IJlSC_lEEESK_SL_NS4_8TiledMMAINS4_8MMA_AtomIJNS4_4SM904GMMA27MMA_64x16x16_F32BF16BF16_SSILNSP_5MajorE0ELSR_0ELNSP_7ScaleInE1ELSS_1EEEEEENS4_6LayoutISD_NS5_IJSC_NSA_ILi0EEESW_EEEEENS5_IJNS4_10UnderscoreESZ_SZ_EEEEENS4_13SM90_TMA_LOADENS4_14ComposedLayoutINS4_7SwizzleILi2ELi4ELi3EEENS4_18smem_ptr_flag_bitsILi16EEENSV_INS5_IJNSA_ILi8EEESI_EEENS5_IJSI_SC_EEEEEEEvNS4_8identityENS4_23SM90_TMA_LOAD_MULTICASTES1C_vS1D_EENS_8epilogue10collective6detail29Sm90TmaWarpSpecializedAdapterINS1H_15DefaultEpilogueISK_SL_SL_NS1G_6thread17LinearCombinationISK_Li1EffLNS1L_9ScaleType4KindE0ELNS_15FloatRoundStyleE2ESK_EENS1_15EpilogueDefaultEEEEEvvEEEEvNT_6ParamsE,"ax",@progbits
	.align	128
.text._ZN7cutlass13device_kernelINS_4gemm6kernel13GemmUniversalIN4cute5tupleIJiiiiEEENS1_10collective13CollectiveMmaINS1_34MainloopSm90TmaGmmaWarpSpecializedILi17ENS5_IJNS4_1CILi2EEENSA_ILi1EEESC_EEENS1_35KernelTmaWarpSpecializedCooperativeEEENS5_IJNSA_ILi128EEENSA_ILi80EEENSA_ILi32EEEEEENS_10bfloat16_tENS5_IJlSC_lEEESK_SL_NS4_8TiledMMAINS4_8MMA_AtomIJNS4_4SM904GMMA27MMA_64x16x16_F32BF16BF16_SSILNSP_5MajorE0ELSR_0ELNSP_7ScaleInE1ELSS_1EEEEEENS4_6LayoutISD_NS5_IJSC_NSA_ILi0EEESW_EEEEENS5_IJNS4_10UnderscoreESZ_SZ_EEEEENS4_13SM90_TMA_LOADENS4_14ComposedLayoutINS4_7SwizzleILi2ELi4ELi3EEENS4_18smem_ptr_flag_bitsILi16EEENSV_INS5_IJNSA_ILi8EEESI_EEENS5_IJSI_SC_EEEEEEEvNS4_8identityENS4_23SM90_TMA_LOAD_MULTICASTES1C_vS1D_EENS_8epilogue10collective6detail29Sm90TmaWarpSpecializedAdapterINS1H_15DefaultEpilogueISK_SL_SL_NS1G_6thread17LinearCombinationISK_Li1EffLNS1L_9ScaleType4KindE0ELNS_15FloatRoundStyleE2ESK_EENS1_15EpilogueDefaultEEEEEvvEEEEvNT_6ParamsE:
        .type           _ZN7cutlass13device_kernelINS_4gemm6kernel13GemmUniversalIN4cute5tupleIJiiiiEEENS1_10collective13CollectiveMmaINS1_34MainloopSm90TmaGmmaWarpSpecializedILi17ENS5_IJNS4_1CILi2EEENSA_ILi1EEESC_EEENS1_35KernelTmaWarpSpecializedCooperativeEEENS5_IJNSA_ILi128EEENSA_ILi80EEENSA_ILi32EEEEEENS_10bfloat16_tENS5_IJlSC_lEEESK_SL_NS4_8TiledMMAINS4_8MMA_AtomIJNS4_4SM904GMMA27MMA_64x16x16_F32BF16BF16_SSILNSP_5MajorE0ELSR_0ELNSP_7ScaleInE1ELSS_1EEEEEENS4_6LayoutISD_NS5_IJSC_NSA_ILi0EEESW_EEEEENS5_IJNS4_10UnderscoreESZ_SZ_EEEEENS4_13SM90_TMA_LOADENS4_14ComposedLayoutINS4_7SwizzleILi2ELi4ELi3EEENS4_18smem_ptr_flag_bitsILi16EEENSV_INS5_IJNSA_ILi8EEESI_EEENS5_IJSI_SC_EEEEEEEvNS4_8identityENS4_23SM90_TMA_LOAD_MULTICASTES1C_vS1D_EENS_8epilogue10collective6detail29Sm90TmaWarpSpecializedAdapterINS1H_15DefaultEpilogueISK_SL_SL_NS1G_6thread17LinearCombinationISK_Li1EffLNS1L_9ScaleType4KindE0ELNS_15FloatRoundStyleE2ESK_EENS1_15EpilogueDefaultEEEEEvvEEEEvNT_6ParamsE,@function
        .size           _ZN7cutlass13device_kernelINS_4gemm6kernel13GemmUniversalIN4cute5tupleIJiiiiEEENS1_10collective13CollectiveMmaINS1_34MainloopSm90TmaGmmaWarpSpecializedILi17ENS5_IJNS4_1CILi2EEENSA_ILi1EEESC_EEENS1_35KernelTmaWarpSpecializedCooperativeEEENS5_IJNSA_ILi128EEENSA_ILi80EEENSA_ILi32EEEEEENS_10bfloat16_tENS5_IJlSC_lEEESK_SL_NS4_8TiledMMAINS4_8MMA_AtomIJNS4_4SM904GMMA27MMA_64x16x16_F32BF16BF16_SSILNSP_5MajorE0ELSR_0ELNSP_7ScaleInE1ELSS_1EEEEEENS4_6LayoutISD_NS5_IJSC_NSA_ILi0EEESW_EEEEENS5_IJNS4_10UnderscoreESZ_SZ_EEEEENS4_13SM90_TMA_LOADENS4_14ComposedLayoutINS4_7SwizzleILi2ELi4ELi3EEENS4_18smem_ptr_flag_bitsILi16EEENSV_INS5_IJNSA_ILi8EEESI_EEENS5_IJSI_SC_EEEEEEEvNS4_8identityENS4_23SM90_TMA_LOAD_MULTICASTES1C_vS1D_EENS_8epilogue10collective6detail29Sm90TmaWarpSpecializedAdapterINS1H_15DefaultEpilogueISK_SL_SL_NS1G_6thread17LinearCombinationISK_Li1EffLNS1L_9ScaleType4KindE0ELNS_15FloatRoundStyleE2ESK_EENS1_15EpilogueDefaultEEEEEvvEEEEvNT_6ParamsE,(.L_x_176 - _ZN7cutlass13device_kernelINS_4gemm6kernel13GemmUniversalIN4cute5tupleIJiiiiEEENS1_10collective13CollectiveMmaINS1_34MainloopSm90TmaGmmaWarpSpecializedILi17ENS5_IJNS4_1CILi2EEENSA_ILi1EEESC_EEENS1_35KernelTmaWarpSpecializedCooperativeEEENS5_IJNSA_ILi128EEENSA_ILi80EEENSA_ILi32EEEEEENS_10bfloat16_tENS5_IJlSC_lEEESK_SL_NS4_8TiledMMAINS4_8MMA_AtomIJNS4_4SM904GMMA27MMA_64x16x16_F32BF16BF16_SSILNSP_5MajorE0ELSR_0ELNSP_7ScaleInE1ELSS_1EEEEEENS4_6LayoutISD_NS5_IJSC_NSA_ILi0EEESW_EEEEENS5_IJNS4_10UnderscoreESZ_SZ_EEEEENS4_13SM90_TMA_LOADENS4_14ComposedLayoutINS4_7SwizzleILi2ELi4ELi3EEENS4_18smem_ptr_flag_bitsILi16EEENSV_INS5_IJNSA_ILi8EEESI_EEENS5_IJSI_SC_EEEEEEEvNS4_8identityENS4_23SM90_TMA_LOAD_MULTICASTES1C_vS1D_EENS_8epilogue10collective6detail29Sm90TmaWarpSpecializedAdapterINS1H_15DefaultEpilogueISK_SL_SL_NS1G_6thread17LinearCombinationISK_Li1EffLNS1L_9ScaleType4KindE0ELNS_15FloatRoundStyleE2ESK_EENS1_15EpilogueDefaultEEEEEvvEEEEvNT_6ParamsE)
        .other          _ZN7cutlass13device_kernelINS_4gemm6kernel13GemmUniversalIN4cute5tupleIJiiiiEEENS1_10collective13CollectiveMmaINS1_34MainloopSm90TmaGmmaWarpSpecializedILi17ENS5_IJNS4_1CILi2EEENSA_ILi1EEESC_EEENS1_35KernelTmaWarpSpecializedCooperativeEEENS5_IJNSA_ILi128EEENSA_ILi80EEENSA_ILi32EEEEEENS_10bfloat16_tENS5_IJlSC_lEEESK_SL_NS4_8TiledMMAINS4_8MMA_AtomIJNS4_4SM904GMMA27MMA_64x16x16_F32BF16BF16_SSILNSP_5MajorE0ELSR_0ELNSP_7ScaleInE1ELSS_1EEEEEENS4_6LayoutISD_NS5_IJSC_NSA_ILi0EEESW_EEEEENS5_IJNS4_10UnderscoreESZ_SZ_EEEEENS4_13SM90_TMA_LOADENS4_14ComposedLayoutINS4_7SwizzleILi2ELi4ELi3EEENS4_18smem_ptr_flag_bitsILi16EEENSV_INS5_IJNSA_ILi8EEESI_EEENS5_IJSI_SC_EEEEEEEvNS4_8identityENS4_23SM90_TMA_LOAD_MULTICASTES1C_vS1D_EENS_8epilogue10collective6detail29Sm90TmaWarpSpecializedAdapterINS1H_15DefaultEpilogueISK_SL_SL_NS1G_6thread17LinearCombinationISK_Li1EffLNS1L_9ScaleType4KindE0ELNS_15FloatRoundStyleE2ESK_EENS1_15EpilogueDefaultEEEEEvvEEEEvNT_6ParamsE,@"STO_CUDA_ENTRY STV_DEFAULT"
_ZN7cutlass13device_kernelINS_4gemm6kernel13GemmUniversalIN4cute5tupleIJiiiiEEENS1_10collective13CollectiveMmaINS1_34MainloopSm90TmaGmmaWarpSpecializedILi17ENS5_IJNS4_1CILi2EEENSA_ILi1EEESC_EEENS1_35KernelTmaWarpSpecializedCooperativeEEENS5_IJNSA_ILi128EEENSA_ILi80EEENSA_ILi32EEEEEENS_10bfloat16_tENS5_IJlSC_lEEESK_SL_NS4_8TiledMMAINS4_8MMA_AtomIJNS4_4SM904GMMA27MMA_64x16x16_F32BF16BF16_SSILNSP_5MajorE0ELSR_0ELNSP_7ScaleInE1ELSS_1EEEEEENS4_6LayoutISD_NS5_IJSC_NSA_ILi0EEESW_EEEEENS5_IJNS4_10UnderscoreESZ_SZ_EEEEENS4_13SM90_TMA_LOADENS4_14ComposedLayoutINS4_7SwizzleILi2ELi4ELi3EEENS4_18smem_ptr_flag_bitsILi16EEENSV_INS5_IJNSA_ILi8EEESI_EEENS5_IJSI_SC_EEEEEEEvNS4_8identityENS4_23SM90_TMA_LOAD_MULTICASTES1C_vS1D_EENS_8epilogue10collective6detail29Sm90TmaWarpSpecializedAdapterINS1H_15DefaultEpilogueISK_SL_SL_NS1G_6thread17LinearCombinationISK_Li1EffLNS1L_9ScaleType4KindE0ELNS_15FloatRoundStyleE2ESK_EENS1_15EpilogueDefaultEEEEEvvEEEEvNT_6ParamsE:
[----:B------:R-:W0:Y:S01]  /*0000*/  LDC R1, c[0x0][0x28] ;  /* 0x00000a00ff017b82 */ /* 0x000e220000000800 */
[----:B------:R-:W1:Y:S01]  /*0010*/  S2R R71, SR_TID.X ;  /* 0x0000000000477919 */ /* 0x000e620000002100 */
[----:B------:R-:W-:Y:S01]  /*0020*/  ELECT P0, URZ, PT ;  /* 0x00000000003f782f */ /* 0x000fe20003800000 */
[----:B------:R-:W-:Y:S01]  /*0030*/  BSSY B0, `(.L_x_0) ;  /* 0x000000f000007945 */ /* 0x000fe20003800000 */
[--C-:B-1----:R-:W-:Y:S02]  /*0040*/  SHF.R.U32.HI R0, RZ, 0x5, R71.reuse ;  /* 0x00000005ff007819 */ /* 0x102fe40000011647 */
[----:B------:R-:W-:-:S03]  /*0050*/  SHF.R.U32.HI R7, RZ, 0x7, R71 ;  /* 0x00000007ff077819 */ /* 0x000fc60000011647 */
[----:B------:R-:W1:Y:S04]  /*0060*/  SHFL.IDX PT, R3, R0, RZ, 0x1f ;  /* 0x00001fff00037589 */ /* 0x000e6800000e0000 */
[----:B------:R2:W3:Y:S01]  /*0070*/  SHFL.IDX PT, R2, R7, RZ, 0x1f ;  /* 0x00001fff07027589 */ /* 0x0004e200000e0000 */
[----:B-1----:R-:W-:-:S13]  /*0080*/  ISETP.NE.OR P0, PT, R3, RZ, !P0 ;  /* 0x000000ff0300720c */ /* 0x002fda0004705670 */
[----:B0-23--:R-:W-:Y:S05]  /*0090*/  @P0 BRA `(.L_x_1) ;  /* 0x0000000000200947 */ /* 0x00dfea0003800000 */
[----:B------:R-:W-:Y:S02]  /*00a0*/  ULDC.64 UR4, c[0x0][0x198] ;  /* 0x0000660000047ab9 */ /* 0x000fe40000000a00 */
[----:B------:R-:W-:Y:S02]  /*00b0*/  UIADD3 UR6, UP0, UR4, 0xf0, URZ ;  /* 0x000000f004067890 */ /* 0x000fe4000ff1e03f */
[----:B------:R-:W-:Y:S02]  /*00c0*/  UIADD3 UR4, UP1, UR4, 0x1f0, URZ ;  /* 0x000001f004047890 */ /* 0x000fe4000ff3e03f */
[----:B------:R-:W-:Y:S02]  /*00d0*/  UIADD3.X UR7, URZ, UR5, URZ, UP0, !UPT ;  /* 0x000000053f077290 */ /* 0x000fe400087fe43f */
[----:B------:R-:W-:-:S07]  /*00e0*/  UIADD3.X UR5, URZ, UR5, URZ, UP1, !UPT ;  /* 0x000000053f057290 */ /* 0x000fce0008ffe43f */
[----:B------:R0:W-:Y:S02]  /*00f0*/  UTMACCTL.PF [UR6] ;  /* 0x00000000060079b9 */ /* 0x0001e40008040000 */
[----:B------:R0:W-:Y:S02]  /*0100*/  UTMACCTL.PF [UR4] ;  /* 0x00000000040079b9 */ /* 0x0001e40008040000 */
[----:B0-----:R-:W-:Y:S01]  /*0110*/  NOP ;  /* 0x0000000000007918 */ /* 0x001fe20000000000 */
.L_x_1:
[----:B------:R-:W-:Y:S05]  /*0120*/  BSYNC B0 ;  /* 0x0000000000007941 */ /* 0x000fea0003800000 */
.L_x_0:
[----:B------:R-:W0:Y:S02]  /*0130*/  SHFL.IDX PT, R5, R0, RZ, 0x1f ;  /* 0x00001fff00057589 */ /* 0x000e2400000e0000 */
[----:B0-----:R-:W-:-:S13]  /*0140*/  ISETP.NE.AND P0, PT, R5, RZ, PT ;  /* 0x000000ff0500720c */ /* 0x001fda0003f05270 */
[----:B------:R-:W-:Y:S05]  /*0150*/  @P0 BRA `(.L_x_2) ;  /* 0x0000000000cc0947 */ /* 0x000fea0003800000 */
[----:B------:R-:W-:Y:S01]  /*0160*/  ELECT P0, URZ, PT ;  /* 0x00000000003f782f */ /* 0x000fe20003800000 */
[----:B------:R-:W-:-:S12]  /*0170*/  BSSY B0, `(.L_x_2) ;  /* 0x0000031000007945 */ /* 0x000fd80003800000 */
[----:B------:R-:W-:Y:S05]  /*0180*/  @!P0 BRA `(.L_x_3) ;  /* 0x0000000000bc8947 */ /* 0x000fea0003800000 */
[----:B------:R-:W0:Y:S01]  /*0190*/  S2UR UR8, SR_CgaCtaId ;  /* 0x00000000000879c3 */ /* 0x000e220000008800 */
[----:B------:R-:W-:Y:S01]  /*01a0*/  UMOV UR4, 0x400 ;  /* 0x0000040000047882 */ /* 0x000fe20000000000 */
[----:B------:R-:W-:Y:S01]  /*01b0*/  UMOV UR5, 0x1 ;  /* 0x0000000100057882 */ /* 0x000fe20000000000 */
[----:B------:R-:W-:Y:S02]  /*01c0*/  UMOV UR6, 0x4 ;  /* 0x0000000400067882 */ /* 0x000fe40000000000 */
[----:B------:R-:W-:-:S04]  /*01d0*/  UIADD3 UR6, -UR6, 0x100000, URZ ;  /* 0x0010000006067890 */ /* 0x000fc8000fffe13f */
[----:B------:R-:W-:Y:S02]  /*01e0*/  USHF.L.U32 UR7, UR6, 0xb, URZ ;  /* 0x0000000b06077899 */ /* 0x000fe4000800063f */
[----:B------:R-:W-:Y:S02]  /*01f0*/  USHF.L.U32 UR6, UR6, 0x1, URZ ;  /* 0x0000000106067899 */ /* 0x000fe4000800063f */
[----:B0-----:R-:W-:Y:S02]  /*0200*/  ULEA UR8, UR8, UR4, 0x18 ;  /* 0x0000000408087291 */ /* 0x001fe4000f8ec03f */
[----:B------:R-:W-:-:S04]  /*0210*/  UIADD3 UR4, -UR5, 0x100000, URZ ;  /* 0x0010000005047890 */ /* 0x000fc8000fffe13f */
[----:B------:R-:W-:Y:S02]  /*0220*/  USHF.L.U32 UR5, UR4, 0xb, URZ ;  /* 0x0000000b04057899 */ /* 0x000fe4000800063f */
[----:B------:R-:W-:Y:S01]  /*0230*/  USHF.L.U32 UR4, UR4, 0x1, URZ ;  /* 0x0000000104047899 */ /* 0x000fe2000800063f */
[----:B------:R-:W0:Y:S11]  /*0240*/  FENCE.VIEW.ASYNC.S ;  /* 0x00000000000073c6 */ /* 0x000e360000000000 */
[----:B0-----:R0:W1:Y:S01]  /*0250*/  SYNCS.EXCH.64 URZ, [UR8], UR4 ;  /* 0x00000004083f75b2 */ /* 0x0010620008000100 */
[----:B------:R0:W2:Y:S01]  /*0260*/  SYNCS.EXCH.64 URZ, [UR8+0x88], UR6 ;  /* 0x00008806083f75b2 */ /* 0x0000a20008000100 */
[----:B------:R0:W3:Y:S01]  /*0270*/  SYNCS.EXCH.64 URZ, [UR8+0x8], UR4 ;  /* 0x00000804083f75b2 */ /* 0x0000e20008000100 */
[----:B------:R0:W4:Y:S01]  /*0280*/  SYNCS.EXCH.64 URZ, [UR8+0x90], UR6 ;  /* 0x00009006083f75b2 */ /* 0x0001220008000100 */
[----:B------:R0:W0:Y:S01]  /*0290*/  SYNCS.EXCH.64 URZ, [UR8+0x10], UR4 ;  /* 0x00001004083f75b2 */ /* 0x0000220008000100 */
        /* <DEDUP_REMOVED lines=29> */
[----:B-1234-:R-:W-:Y:S01]  /*0470*/  NOP ;  /* 0x0000000000007918 */ /* 0x01efe20000000000 */
.L_x_3:
[----:B0-----:R-:W-:Y:S05]  /*0480*/  BSYNC B0 ;  /* 0x0000000000007941 */ /* 0x001fea0003800000 */
.L_x_2:
[----:B------:R-:W-:Y:S01]  /*0490*/  SHF.R.S32.HI R4, RZ, 0x1f, R71 ;  /* 0x0000001fff047819 */ /* 0x000fe20000011447 */
[----:B------:R-:W0:Y:S01]  /*04a0*/  SHFL.IDX PT, R0, R0, RZ, 0x1f ;  /* 0x00001fff00007589 */ /* 0x000e2200000e0000 */
[----:B------:R-:W1:Y:S01]  /*04b0*/  S2UR UR8, SR_CTAID.X ;  /* 0x00000000000879c3 */ /* 0x000e620000002500 */
[----:B------:R-:W-:Y:S02]  /*04c0*/  ELECT P0, URZ, PT ;  /* 0x00000000003f782f */ /* 0x000fe40003800000 */
[----:B------:R-:W-:Y:S01]  /*04d0*/  LEA.HI R4, R4, R71, RZ, 0x7 ;  /* 0x0000004704047211 */ /* 0x000fe200078f38ff */
[----:B------:R-:W-:Y:S01]  /*04e0*/  ULDC UR4, c[0x0][0x150] ;  /* 0x0000540000047ab9 */ /* 0x000fe20000000800 */
[----:B------:R-:W-:Y:S01]  /*04f0*/  SHF.R.S32.HI R6, RZ, 0x1f, R5 ;  /* 0x0000001fff067819 */ /* 0x000fe20000011405 */
[----:B------:R-:W-:Y:S01]  /*0500*/  NOP ;  /* 0x0000000000007918 */ /* 0x000fe20000000000 */
[----:B------:R-:W-:Y:S01]  /*0510*/  LOP3.LUT R4, R4, 0xffffff80, RZ, 0xc0, !PT ;  /* 0xffffff8004047812 */ /* 0x000fe200078ec0ff */
[----:B------:R-:W-:Y:S01]  /*0520*/  IMAD.MOV.U32 R19, RZ, RZ, 0x1 ;  /* 0x00000001ff137424 */ /* 0x000fe200078e00ff */
[----:B------:R-:W-:Y:S01]  /*0530*/  LEA.HI R6, R6, R5, RZ, 0x2 ;  /* 0x0000000506067211 */ /* 0x000fe200078f10ff */
[----:B------:R-:W2:Y:S01]  /*0540*/  LDC R12, c[0x0][0x144] ;  /* 0x00005100ff0c7b82 */ /* 0x000ea20000000800 */
[----:B------:R-:W-:Y:S01]  /*0550*/  NOP ;  /* 0x0000000000007918 */ /* 0x000fe20000000000 */
[----:B------:R-:W-:Y:S01]  /*0560*/  IMAD.IADD R8, R71, 0x1, -R4 ;  /* 0x0000000147087824 */ /* 0x000fe200078e0a04 */
[----:B------:R-:W-:Y:S01]  /*0570*/  LOP3.LUT R6, R6, 0x3ffffffc, RZ, 0xc0, !PT ;  /* 0x3ffffffc06067812 */ /* 0x000fe200078ec0ff */
[----:B------:R-:W3:Y:S01]  /*0580*/  S2R R4, SR_CTAID.Y ;  /* 0x0000000000047919 */ /* 0x000ee20000002600 */
[----:B------:R-:W-:-:S02]  /*0590*/  ISETP.NE.AND P3, PT, R2, RZ, PT ;  /* 0x000000ff0200720c */ /* 0x000fc40003f65270 */
[----:B------:R-:W-:Y:S01]  /*05a0*/  SHF.R.S32.HI R9, RZ, 0x1f, R8 ;  /* 0x0000001fff097819 */ /* 0x000fe20000011408 */
[----:B------:R-:W-:Y:S01]  /*05b0*/  IMAD.IADD R6, R5, 0x1, -R6 ;  /* 0x0000000105067824 */ /* 0x000fe200078e0a06 */
[----:B------:R-:W4:Y:S02]  /*05c0*/  LDC R14, c[0x0][0x140] ;  /* 0x00005000ff0e7b82 */ /* 0x000f240000000800 */
[----:B------:R-:W-:Y:S02]  /*05d0*/  LEA.HI R9, R9, R8, RZ, 0x3 ;  /* 0x0000000809097211 */ /* 0x000fe400078f18ff */
[----:B0-----:R-:W-:Y:S02]  /*05e0*/  ISETP.NE.OR P0, PT, R0, RZ, !P0 ;  /* 0x000000ff0000720c */ /* 0x001fe40004705670 */
[--C-:B------:R-:W-:Y:S02]  /*05f0*/  SHF.R.S32.HI R0, RZ, 0x3, R9.reuse ;  /* 0x00000003ff007819 */ /* 0x100fe40000011409 */
[----:B------:R-:W-:-:S02]  /*0600*/  SHF.R.S32.HI R9, RZ, 0x1f, R9 ;  /* 0x0000001fff097819 */ /* 0x000fc40000011409 */
[----:B-1----:R-:W-:Y:S02]  /*0610*/  I2FP.F32.U32 R10, UR8 ;  /* 0x00000008000a7c45 */ /* 0x002fe40008201000 */
[----:B------:R-:W-:-:S03]  /*0620*/  LEA.HI R9, R9, R0, RZ, 0x2 ;  /* 0x0000000009097211 */ /* 0x000fc600078f10ff */
[----:B------:R-:W-:Y:S01]  /*0630*/  FMUL R10, R10, UR4 ;  /* 0x000000040a0a7c20 */ /* 0x000fe20008400000 */
[----:B------:R-:W-:Y:S01]  /*0640*/  LOP3.LUT R9, R9, 0xfffffffc, RZ, 0xc0, !PT ;  /* 0xfffffffc09097812 */ /* 0x000fe200078ec0ff */
[----:B------:R-:W-:Y:S01]  /*0650*/  VOTEU.ALL UP0, P0 ;  /* 0x00000000003f7886 */ /* 0x000fe20000000000 */
[----:B------:R-:W-:Y:S01]  /*0660*/  ULDC UR4, c[0x0][0x154] ;  /* 0x0000550000047ab9 */ /* 0x000fe20000000800 */
[----:B------:R-:W-:Y:S02]  /*0670*/  VOTEU.ALL UP1, P0 ;  /* 0x00000000003f7886 */ /* 0x000fe40000020000 */
[----:B------:R-:W0:Y:S01]  /*0680*/  F2I.U32.TRUNC.NTZ R10, R10 ;  /* 0x0000000a000a7305 */ /* 0x000e22000020f000 */
[----:B------:R-:W-:Y:S01]  /*0690*/  IMAD.IADD R9, R0, 0x1, -R9 ;  /* 0x0000000100097824 */ /* 0x000fe200078e0a09 */
[----:B------:R-:W1:Y:S01]  /*06a0*/  @!UP0 S2UR UR7, SR_CgaCtaId ;  /* 0x00000000000789c3 */ /* 0x000e620000008800 */
[----:B------:R-:W-:Y:S01]  /*06b0*/  SHF.R.S32.HI R0, RZ, 0x1f, R3 ;  /* 0x0000001fff007819 */ /* 0x000fe20000011403 */
[----:B------:R-:W-:Y:S01]  /*06c0*/  @!UP0 UMOV UR6, 0x400 ;  /* 0x0000040000068882 */ /* 0x000fe20000000000 */
[----:B------:R-:W-:Y:S01]  /*06d0*/  IMAD R22, R6, 0x4, R9 ;  /* 0x0000000406167824 */ /* 0x000fe200078e0209 */
[----:B---3--:R-:W-:-:S02]  /*06e0*/  I2FP.F32.U32 R13, R4 ;  /* 0x00000004000d7245 */ /* 0x008fc40000201000 */
[----:B------:R-:W-:Y:S02]  /*06f0*/  LEA.HI R0, R0, R3, RZ, 0x2 ;  /* 0x0000000300007211 */ /* 0x000fe400078f10ff */
[----:B------:R-:W-:Y:S01]  /*0700*/  LEA.HI R6, R22, R22, RZ, 0x1 ;  /* 0x0000001616067211 */ /* 0x000fe200078f08ff */
[----:B------:R-:W-:Y:S01]  /*0710*/  FMUL R13, R13, UR4 ;  /* 0x000000040d0d7c20 */ /* 0x000fe20008400000 */
[----:B------:R-:W3:Y:S01]  /*0720*/  LDC R9, c[0x0][0x148] ;  /* 0x00005200ff097b82 */ /* 0x000ee20000000800 */
[----:B------:R-:W-:Y:S01]  /*0730*/  LOP3.LUT R0, R0, 0xfffffffc, RZ, 0xc0, !PT ;  /* 0xfffffffc00007812 */ /* 0x000fe200078ec0ff */
[----:B------:R-:W-:Y:S01]  /*0740*/  UMOV UR4, 0x20 ;  /* 0x0000002000047882 */ /* 0x000fe20000000000 */
[----:B------:R-:W-:Y:S01]  /*0750*/  LOP3.LUT R11, R6, 0xfffffffe, RZ, 0xc0, !PT ;  /* 0xfffffffe060b7812 */ /* 0x000fe200078ec0ff */
[----:B0-----:R-:W-:Y:S01]  /*0760*/  IMAD.MOV R15, RZ, RZ, -R10 ;  /* 0x000000ffff0f7224 */ /* 0x001fe200078e0a0a */
[----:B------:R-:W0:Y:S01]  /*0770*/  F2I.U32.TRUNC.NTZ R13, R13 ;  /* 0x0000000d000d7305 */ /* 0x000e22000020f000 */
[----:B------:R-:W-:Y:S01]  /*0780*/  IMAD.IADD R3, R3, 0x1, -R0 ;  /* 0x0000000103037824 */ /* 0x000fe200078e0a00 */
[----:B------:R-:W-:-:S04]  /*0790*/  @!UP0 UIADD3 UR4, -UR4, 0x100000, URZ ;  /* 0x0010000004048890 */ /* 0x000fc8000fffe13f */
[----:B------:R-:W-:Y:S02]  /*07a0*/  @!UP0 USHF.L.U32 UR5, UR4, 0xb, URZ ;  /* 0x0000000b04058899 */ /* 0x000fe4000800063f */
[----:B------:R-:W-:Y:S01]  /*07b0*/  @!UP0 USHF.L.U32 UR4, UR4, 0x1, URZ ;  /* 0x0000000104048899 */ /* 0x000fe2000800063f */
[----:B--2---:R-:W-:Y:S01]  /*07c0*/  IMAD R6, R12, R15, UR8 ;  /* 0x000000080c067e24 */ /* 0x004fe2000f8e020f */
[----:B----4-:R-:W-:Y:S01]  /*07d0*/  ISETP.EQ.U32.AND P2, PT, R14, 0x1, PT ;  /* 0x000000010e00780c */ /* 0x010fe20003f42070 */
[----:B------:R-:W-:Y:S01]  /*07e0*/  IMAD.IADD R11, R22, 0x1, -R11 ;  /* 0x00000001160b7824 */ /* 0x000fe200078e0a0b */
[----:B------:R-:W-:Y:S01]  /*07f0*/  ISETP.NE.AND P1, PT, R3, 0x3, PT ;  /* 0x000000030300780c */ /* 0x000fe20003f25270 */
[----:B-1----:R-:W-:-:S03]  /*0800*/  @!UP0 ULEA UR6, UR7, UR6, 0x18 ;  /* 0x0000000607068291 */ /* 0x002fc6000f8ec03f */
[----:B------:R-:W-:Y:S01]  /*0810*/  ISETP.NE.AND P4, PT, R11, R6, PT ;  /* 0x000000060b00720c */ /* 0x000fe20003f85270 */
[----:B------:R-:W-:Y:S01]  /*0820*/  IMAD.SHL.U32 R11, R22, 0x4, RZ ;  /* 0x00000004160b7824 */ /* 0x000fe200078e00ff */
[----:B------:R-:W-:Y:S01]  /*0830*/  VOTEU.ALL UP0, P0 ;  /* 0x00000000003f7886 */ /* 0x000fe20000000000 */
[----:B------:R-:W-:Y:S01]  /*0840*/  LOP3.LUT P0, RZ, R8, 0x7, RZ, 0xc0, !PT ;  /* 0x0000000708ff7812 */ /* 0x000fe2000780c0ff */
[----:B------:R-:W-:Y:S01]  /*0850*/  VIADD R8, R2, 0xffffffff ;  /* 0xffffffff02087836 */ /* 0x000fe20000000000 */
[----:B------:R-:W-:Y:S01]  /*0860*/  ISETP.EQ.OR P1, PT, R3, RZ, !P1 ;  /* 0x000000ff0300720c */ /* 0x000fe20004f22670 */
[----:B0-----:R-:W-:Y:S01]  /*0870*/  IMAD.MOV R23, RZ, RZ, -R13 ;  /* 0x000000ffff177224 */ /* 0x001fe200078e0a0d */
[----:B------:R-:W-:Y:S02]  /*0880*/  LOP3.LUT R22, R22, 0xc, R11, 0x78, !PT ;  /* 0x0000000c16167812 */ /* 0x000fe400078e780b */
[----:B------:R-:W-:Y:S01]  /*0890*/  ISETP.EQ.AND P1, PT, R2, RZ, P1 ;  /* 0x000000ff0200720c */ /* 0x000fe20000f22270 */
[----:B---3--:R-:W-:Y:S01]  /*08a0*/  IMAD R11, R9, R23, R4 ;  /* 0x00000017090b7224 */ /* 0x008fe200078e0204 */
[C---:B------:R-:W-:Y:S01]  /*08b0*/  ISETP.LT.U32.AND P0, PT, R22.reuse, 0x2, !P0 ;  /* 0x000000021600780c */ /* 0x040fe20004701070 */
[----:B------:R-:W0:Y:S02]  /*08c0*/  FENCE.VIEW.ASYNC.S ;  /* 0x00000000000073c6 */ /* 0x000e240000000000 */
[----:B0-----:R0:W1:Y:S01]  /*08d0*/  @!UP0 SYNCS.EXCH.64 URZ, [UR6+0x120], UR4 ;  /* 0x00012004063f85b2 */ /* 0x0010620008000100 */
[----:B------:R-:W-:-:S02]  /*08e0*/  @P4 LEA.HI R0, R22, R22, RZ, 0x1 ;  /* 0x0000001616004211 */ /* 0x000fc400078f08ff */
[----:B------:R-:W-:Y:S02]  /*08f0*/  ISETP.GE.U32.AND P6, PT, R8, 0x2, PT ;  /* 0x000000020800780c */ /* 0x000fe40003fc6070 */
[----:B------:R-:W-:Y:S02]  /*0900*/  @P4 SHF.R.S32.HI R0, RZ, 0x1, R0 ;  /* 0x00000001ff004819 */ /* 0x000fe40000011400 */
[----:B------:R-:W-:Y:S02]  /*0910*/  SEL R18, RZ, 0x1, !P1 ;  /* 0x00000001ff127807 */ /* 0x000fe40004800000 */
[----:B------:R-:W-:Y:S02]  /*0920*/  @P4 ISETP.NE.AND P5, PT, R0, R11, PT ;  /* 0x0000000b0000420c */ /* 0x000fe40003fa5270 */
[----:B------:R-:W-:Y:S02]  /*0930*/  SEL R0, RZ, 0x1, !P0 ;  /* 0x00000001ff007807 */ /* 0x000fe40004000000 */
[----:B------:R-:W-:-:S02]  /*0940*/  @P4 SEL R19, RZ, 0x1, P5 ;  /* 0x00000001ff134807 */ /* 0x000fc40002800000 */
[----:B------:R-:W-:Y:S01]  /*0950*/  SEL R18, R18, 0x2, P6 ;  /* 0x0000000212127807 */ /* 0x000fe20003000000 */
[----:B------:R0:W2:Y:S01]  /*0960*/  @!UP1 SYNCS.EXCH.64 URZ, [UR6+0x128], UR4 ;  /* 0x00012804063f95b2 */ /* 0x0000a20008000100 */
[----:B------:R-:W-:Y:S01]  /*0970*/  LOP3.LUT R19, R19, R0, RZ, 0xc0, !PT ;  /* 0x0000000013137212 */ /* 0x000fe200078ec0ff */
[----:B------:R-:W-:Y:S01]  /*0980*/  NOP ;  /* 0x0000000000007918 */ /* 0x000fe20000000000 */
[----:B------:R-:W-:Y:S01]  /*0990*/  LOP3.LUT R0, R71, 0x7f, RZ, 0xc0, !PT ;  /* 0x0000007f47007812 */ /* 0x000fe200078ec0ff */
[----:B------:R-:W-:Y:S06]  /*09a0*/  @!P2 BRA `(.L_x_4) ;  /* 0x000000000008a947 */ /* 0x000fec0003800000 */
[----:B-12---:R-:W-:Y:S01]  /*09b0*/  UCGABAR_ARV ;  /* 0x00000000000079c7 */ /* 0x006fe20008000000 */
[----:B------:R-:W-:Y:S05]  /*09c0*/  BRA `(.L_x_5) ;  /* 0x0000000000047947 */ /* 0x000fea0003800000 */
.L_x_4:
[----:B-12---:R-:W-:Y:S01]  /*09d0*/  NOP ;  /* 0x0000000000007918 */ /* 0x006fe20000000000 */
.L_x_5:
[----:B------:R-:W1:Y:S01]  /*09e0*/  LDC R2, c[0x0][0x65c] ;  /* 0x00019700ff027b82 */ /* 0x000e620000000800 */
[----:B------:R-:W-:Y:S02]  /*09f0*/  IMAD.U32 R10, RZ, RZ, UR8 ;  /* 0x00000008ff0a7e24 */ /* 0x000fe4000f8e00ff */
[----:B------:R-:W-:Y:S01]  /*0a00*/  IMAD.MOV.U32 R11, RZ, RZ, RZ ;  /* 0x000000ffff0b7224 */ /* 0x000fe200078e00ff */
[----:B-1----:R-:W-:-:S04]  /*0a10*/  ISETP.NE.AND P1, PT, R2, 0x1, PT ;  /* 0x000000010200780c */ /* 0x002fc80003f25270 */
[----:B------:R-:W-:-:S09]  /*0a20*/  P2R R5, PR, RZ, 0x2 ;  /* 0x00000002ff057803 */ /* 0x000fd20000000000 */
[----:B------:R-:W1:Y:S01]  /*0a30*/  @P1 LDC R17, c[0x0][0x10] ;  /* 0x00000400ff111b82 */ /* 0x000e620000000800 */
[----:B------:R-:W-:Y:S02]  /*0a40*/  @P1 IMAD.MOV.U32 R5, RZ, RZ, RZ ;  /* 0x000000ffff051224 */ /* 0x000fe400078e00ff */
[----:B------:R-:W-:-:S05]  /*0a50*/  @P1 IMAD.MOV.U32 R15, RZ, RZ, RZ ;  /* 0x000000ffff0f1224 */ /* 0x000fca00078e00ff */
[----:B------:R-:W2:Y:S01]  /*0a60*/  @!P1 LDC R13, c[0x0][0xc] ;  /* 0x00000300ff0d9b82 */ /* 0x000ea20000000800 */
[----:B0-----:R-:W-:Y:S01]  /*0a70*/  ULDC UR4, c[0x0][0xc] ;  /* 0x0000030000047ab9 */ /* 0x001fe20000000800 */
[----:B------:R-:W-:Y:S01]  /*0a80*/  ULDC UR5, c[0x0][0x10] ;  /* 0x0000040000057ab9 */ /* 0x000fe20000000800 */
[----:B------:R-:W-:Y:S01]  /*0a90*/  ULDC UR6, c[0x0][0x14] ;  /* 0x0000050000067ab9 */ /* 0x000fe20000000800 */
[----:B------:R-:W-:-:S04]  /*0aa0*/  UIMAD.WIDE.U32 UR4, UR4, UR5, URZ ;  /* 0x00000005040472a5 */ /* 0x000fc8000f8e003f */
[----:B------:R-:W-:Y:S02]  /*0ab0*/  UIMAD.WIDE.U32 UR36, UR4, UR6, URZ ;  /* 0x00000006042472a5 */ /* 0x000fe4000f8e003f */
[----:B------:R-:W-:-:S04]  /*0ac0*/  UIMAD UR42, UR5, UR6, URZ ;  /* 0x00000006052a72a4 */ /* 0x000fc8000f8e023f */
[----:B------:R-:W-:Y:S01]  /*0ad0*/  UIADD3 UR42, UR37, UR42, URZ ;  /* 0x0000002a252a7290 */ /* 0x000fe2000fffe03f */
[----:B-1----:R-:W-:-:S04]  /*0ae0*/  @P1 IMAD.WIDE.U32 R16, R17, UR8, R4 ;  /* 0x0000000811101c25 */ /* 0x002fc8000f8e0004 */
[----:B------:R-:W-:Y:S02]  /*0af0*/  @P1 IMAD.IADD R17, R17, 0x1, R15 ;  /* 0x0000000111111824 */ /* 0x000fe400078e020f */
[----:B--2---:R-:W-:-:S04]  /*0b00*/  @!P1 IMAD.WIDE.U32 R10, R4, R13, R10 ;  /* 0x0000000d040a9225 */ /* 0x004fc800078e000a */
[----:B------:R-:W-:Y:S02]  /*0b10*/  @!P1 IMAD.MOV.U32 R16, RZ, RZ, R10 ;  /* 0x000000ffff109224 */ /* 0x000fe400078e000a */
[----:B------:R-:W-:Y:S01]  /*0b20*/  @!P1 IMAD.MOV.U32 R17, RZ, RZ, R11 ;  /* 0x000000ffff119224 */ /* 0x000fe200078e000b */
[----:B------:R-:W-:Y:S06]  /*0b30*/  @!P2 BRA `(.L_x_6) ;  /* 0x00000000000ca947 */ /* 0x000fec0003800000 */
[----:B------:R-:W-:Y:S01]  /*0b40*/  UCGABAR_WAIT ;  /* 0x0000000000007dc7 */ /* 0x000fe20008000000 */
[----:B------:R-:W-:Y:S01]  /*0b50*/  CCTL.IVALL ;  /* 0x00000000ff00798f */ /* 0x000fe20002000000 */
[----:B------:R-:W-:Y:S05]  /*0b60*/  BRA `(.L_x_7) ;  /* 0x0000000000047947 */ /* 0x000fea0003800000 */
.L_x_6:
[----:B------:R-:W-:Y:S06]  /*0b70*/  BAR.SYNC.DEFER_BLOCKING 0x0 ;  /* 0x0000000000007b1d */ /* 0x000fec0000010000 */
.L_x_7:
[----:B------:R-:W-:Y:S05]  /*0b80*/  @!P3 BRA `(.L_x_8) ;  /* 0x0000004800ecb947 */ /* 0x000fea0003800000 */
[----:B------:R-:W-:-:S13]  /*0b90*/  ISETP.GT.U32.AND P0, PT, R8, 0x1, PT ;  /* 0x000000010800780c */ /* 0x000fda0003f04070 */
[----:B------:R-:W-:Y:S05]  /*0ba0*/  @P0 EXIT ;  /* 0x000000000000094d */ /* 0x000fea0003800000 */
[----:B------:R-:W-:Y:S01]  /*0bb0*/  ULDC.64 UR4, c[0x0][0x650] ;  /* 0x0001940000047ab9 */ /* 0x000fe20000000a00 */
[----:B------:R-:W-:Y:S01]  /*0bc0*/  PRMT R3, RZ, 0x7610, R3 ;  /* 0x00007610ff037816 */ /* 0x000fe20000000003 */
[----:B------:R-:W-:Y:S01]  /*0bd0*/  IMAD.MOV.U32 R77, RZ, RZ, -0x1 ;  /* 0xffffffffff4d7424 */ /* 0x000fe200078e00ff */
[----:B------:R-:W-:Y:S01]  /*0be0*/  ISETP.GE.U32.AND P0, PT, R16, UR4, PT ;  /* 0x0000000410007c0c */ /* 0x000fe2000bf06070 */
[----:B------:R-:W-:Y:S02]  /*0bf0*/  IMAD.MOV.U32 R76, RZ, RZ, -0x1 ;  /* 0xffffffffff4c7424 */ /* 0x000fe400078e00ff */
[----:B------:R-:W-:Y:S01]  /*0c00*/  IMAD.MOV.U32 R75, RZ, RZ, -0x1 ;  /* 0xffffffffff4b7424 */ /* 0x000fe200078e00ff */
[----:B------:R-:W-:-:S13]  /*0c10*/  ISETP.GE.U32.AND.EX P0, PT, R17, UR5, PT, P0 ;  /* 0x0000000511007c0c */ /* 0x000fda000bf06100 */
[----:B------:R-:W-:Y:S05]  /*0c20*/  @P0 BRA `(.L_x_9) ;  /* 0x0000000400280947 */ /* 0x000fea0003800000 */
[----:B------:R-:W0:Y:S01]  /*0c30*/  LDC.64 R24, c[0x0][0x628] ;  /* 0x00018a00ff187b82 */ /* 0x000e220000000a00 */
[----:B------:R-:W-:Y:S02]  /*0c40*/  IMAD.MOV.U32 R10, RZ, RZ, R16 ;  /* 0x000000ffff0a7224 */ /* 0x000fe400078e0010 */
[----:B------:R-:W-:-:S05]  /*0c50*/  IMAD.MOV.U32 R11, RZ, RZ, R17 ;  /* 0x000000ffff0b7224 */ /* 0x000fca00078e0011 */
[----:B------:R-:W1:Y:S08]  /*0c60*/  LDC R8, c[0x0][0x630] ;  /* 0x00018c00ff087b82 */ /* 0x000e700000000800 */
[----:B------:R-:W2:Y:S01]  /*0c70*/  LDC.64 R26, c[0x0][0x620] ;  /* 0x00018800ff1a7b82 */ /* 0x000ea20000000a00 */
[----:B0-----:R-:W-:-:S04]  /*0c80*/  ISETP.NE.U32.AND P0, PT, R24, RZ, PT ;  /* 0x000000ff1800720c */ /* 0x001fc80003f05070 */
[----:B------:R-:W-:-:S13]  /*0c90*/  ISETP.NE.AND.EX P0, PT, R25, RZ, PT, P0 ;  /* 0x000000ff1900720c */ /* 0x000fda0003f05300 */
[----:B-12---:R-:W-:Y:S05]  /*0ca0*/  @!P0 BRA `(.L_x_10) ;  /* 0x0000000000288947 */ /* 0x006fea0003800000 */
[----:B------:R-:W0:Y:S02]  /*0cb0*/  LDC R3, c[0x0][0x634] ;  /* 0x00018d00ff037b82 */ /* 0x000e240000000800 */
[----:B0-----:R-:W-:-:S05]  /*0cc0*/  IADD3 R3, P0, R16, R3, RZ ;  /* 0x0000000310037210 */ /* 0x001fca0007f1e0ff */
[----:B------:R-:W-:-:S04]  /*0cd0*/  IMAD.X R21, RZ, RZ, R17, P0 ;  /* 0x000000ffff157224 */ /* 0x000fc800000e0611 */
[----:B------:R-:W-:-:S04]  /*0ce0*/  IMAD.WIDE.U32 R10, R21, R24, RZ ;  /* 0x00000018150a7225 */ /* 0x000fc800078e00ff */
[----:B------:R-:W-:-:S04]  /*0cf0*/  IMAD.WIDE.U32 R12, P0, R3, R25, R10 ;  /* 0x00000019030c7225 */ /* 0x000fc8000780000a */
[----:B------:R-:W-:-:S04]  /*0d00*/  IMAD.WIDE.U32 R10, R3, R24, RZ ;  /* 0x00000018030a7225 */ /* 0x000fc800078e00ff */
[----:B------:R-:W-:Y:S01]  /*0d10*/  IMAD.X R15, RZ, RZ, RZ, P0 ;  /* 0x000000ffff0f7224 */ /* 0x000fe200000e06ff */
[----:B------:R-:W-:Y:S01]  /*0d20*/  IADD3 RZ, P0, R11, R12, RZ ;  /* 0x0000000c0bff7210 */ /* 0x000fe20007f1e0ff */
[----:B------:R-:W-:-:S04]  /*0d30*/  IMAD.MOV.U32 R14, RZ, RZ, R13 ;  /* 0x000000ffff0e7224 */ /* 0x000fc800078e000d */
[----:B------:R-:W-:-:S08]  /*0d40*/  IMAD.WIDE.U32.X R10, R21, R25, R14, P0 ;  /* 0x00000019150a7225 */ /* 0x000fd000000e040e */
.L_x_10:
[----:B------:R-:W0:Y:S01]  /*0d50*/  LDC.64 R30, c[0x0][0x640] ;  /* 0x00019000ff1e7b82 */ /* 0x000e220000000a00 */
[-CC-:B------:R-:W-:Y:S01]  /*0d60*/  SHF.R.U64 R75, R10, R8.reuse, R11.reuse ;  /* 0x000000080a4b7219 */ /* 0x180fe2000000120b */
[----:B------:R-:W-:Y:S01]  /*0d70*/  IMAD R29, R9, R23, R4 ;  /* 0x00000017091d7224 */ /* 0x000fe200078e0204 */
[----:B------:R-:W-:Y:S01]  /*0d80*/  SHF.R.U32.HI R3, RZ, R8, R11 ;  /* 0x00000008ff037219 */ /* 0x000fe2000001160b */
[----:B------:R-:W-:Y:S01]  /*0d90*/  IMAD.MOV.U32 R23, RZ, RZ, 0x1 ;  /* 0x00000001ff177424 */ /* 0x000fe200078e00ff */
[----:B------:R-:W-:-:S03]  /*0da0*/  IADD3 R5, P0, RZ, -R75, RZ ;  /* 0x8000004bff057210 */ /* 0x000fc60007f1e0ff */
[----:B------:R-:W1:Y:S02]  /*0db0*/  LDC R12, c[0x0][0x618] ;  /* 0x00018600ff0c7b82 */ /* 0x000e640000000800 */
[----:B------:R-:W-:Y:S02]  /*0dc0*/  IMAD.X R3, RZ, RZ, ~R3, P0 ;  /* 0x000000ffff037224 */ /* 0x000fe400000e0e03 */
[----:B------:R-:W-:-:S04]  /*0dd0*/  IMAD.WIDE.U32 R10, R5, R26, R16 ;  /* 0x0000001a050a7225 */ /* 0x000fc800078e0010 */
[----:B------:R-:W2:Y:S01]  /*0de0*/  LDC R20, c[0x0][0x608] ;  /* 0x00018200ff147b82 */ /* 0x000ea20000000800 */
[----:B------:R-:W-:Y:S02]  /*0df0*/  IMAD R8, R3, R26, RZ ;  /* 0x0000001a03087224 */ /* 0x000fe400078e02ff */
[----:B------:R-:W-:Y:S02]  /*0e00*/  IMAD.MOV.U32 R3, RZ, RZ, -0x1 ;  /* 0xffffffffff037424 */ /* 0x000fe400078e00ff */
[----:B------:R-:W-:-:S03]  /*0e10*/  IMAD R5, R5, R27, R8 ;  /* 0x0000001b05057224 */ /* 0x000fc600078e0208 */
[----:B------:R-:W3:Y:S01]  /*0e20*/  LDC R28, c[0x0][0x658] ;  /* 0x00019600ff1c7b82 */ /* 0x000ee20000000800 */
[----:B------:R-:W-:Y:S01]  /*0e30*/  IMAD.IADD R5, R11, 0x1, R5 ;  /* 0x000000010b057824 */ /* 0x000fe200078e0205 */
[----:B0-----:R-:W-:-:S04]  /*0e40*/  ISETP.NE.U32.AND P0, PT, R30, RZ, PT ;  /* 0x000000ff1e00720c */ /* 0x001fc80003f05070 */
[----:B------:R-:W-:Y:S02]  /*0e50*/  ISETP.NE.AND.EX P0, PT, R31, RZ, PT, P0 ;  /* 0x000000ff1f00720c */ /* 0x000fe40003f05300 */
[----:B------:R-:W0:Y:S01]  /*0e60*/  LDC R24, c[0x0][0x600] ;  /* 0x00018000ff187b82 */ /* 0x000e220000000800 */
[-CC-:B-1----:R-:W-:Y:S02]  /*0e70*/  SHF.R.U64 R14, R10, R12.reuse, R5.reuse ;  /* 0x0000000c0a0e7219 */ /* 0x182fe40000001205 */
[----:B------:R-:W-:-:S05]  /*0e80*/  SHF.R.U32.HI R5, RZ, R12, R5 ;  /* 0x0000000cff057219 */ /* 0x000fca0000011605 */
[----:B------:R-:W1:Y:S01]  /*0e90*/  LDC R15, c[0x0][0x648] ;  /* 0x00019200ff0f7b82 */ /* 0x000e620000000800 */
[-CC-:B--2---:R-:W-:Y:S02]  /*0ea0*/  SHF.R.U64 R27, R14, R20.reuse, R5.reuse ;  /* 0x000000140e1b7219 */ /* 0x184fe40000001205 */
[----:B------:R-:W-:-:S05]  /*0eb0*/  SHF.R.U32.HI R5, RZ, R20, R5 ;  /* 0x00000014ff057219 */ /* 0x000fca0000011605 */
[----:B------:R-:W2:Y:S01]  /*0ec0*/  LDC R21, c[0x0][0x638] ;  /* 0x00018e00ff157b82 */ /* 0x000ea20000000800 */
[-CC-:B---3--:R-:W-:Y:S02]  /*0ed0*/  SHF.R.U64 R20, R27, R28.reuse, R5.reuse ;  /* 0x0000001c1b147219 */ /* 0x188fe40000001205 */
[-C--:B------:R-:W-:Y:S02]  /*0ee0*/  SHF.L.U32 R3, R3, R28.reuse, RZ ;  /* 0x0000001c03037219 */ /* 0x080fe400000006ff */
[----:B------:R-:W-:Y:S01]  /*0ef0*/  SHF.R.U32.HI R5, RZ, R28, R5 ;  /* 0x0000001cff057219 */ /* 0x000fe20000011605 */
[----:B------:R-:W-:Y:S01]  /*0f00*/  IMAD.MOV.U32 R4, RZ, RZ, R20 ;  /* 0x000000ffff047224 */ /* 0x000fe200078e0014 */
[----:B------:R-:W-:Y:S01]  /*0f10*/  LOP3.LUT R12, RZ, R3, RZ, 0x33, !PT ;  /* 0x00000003ff0c7212 */ /* 0x000fe200078e33ff */
[----:B------:R-:W3:Y:S01]  /*0f20*/  LDC R25, c[0x0][0x610] ;  /* 0x00018400ff197b82 */ /* 0x000ee20000000800 */
[----:B------:R-:W-:Y:S05]  /*0f30*/  @!P0 BRA `(.L_x_11) ;  /* 0x0000000000288947 */ /* 0x000fea0003800000 */
[----:B------:R-:W4:Y:S02]  /*0f40*/  LDC R3, c[0x0][0x64c] ;  /* 0x00019300ff037b82 */ /* 0x000f240000000800 */
[----:B----4-:R-:W-:-:S05]  /*0f50*/  IADD3 R3, P0, R20, R3, RZ ;  /* 0x0000000314037210 */ /* 0x010fca0007f1e0ff */
        /* <DEDUP_REMOVED lines=8> */
.L_x_11:
[----:B-1----:R-:W-:Y:S01]  /*0fe0*/  SHF.R.U64 R4, R4, R15, R5 ;  /* 0x0000000f04047219 */ /* 0x002fe20000001205 */
[----:B0-----:R-:W-:Y:S01]  /*0ff0*/  VIADD R5, R24, 0xffffffff ;  /* 0xffffffff18057836 */ /* 0x001fe20000000000 */
[----:B------:R-:W-:Y:S02]  /*1000*/  SHF.L.U32 R3, R23, R28, RZ ;  /* 0x0000001c17037219 */ /* 0x000fe400000006ff */
[----:B------:R-:W-:Y:S01]  /*1010*/  LOP3.LUT R12, R27, R12, RZ, 0xc0, !PT ;  /* 0x0000000c1b0c7212 */ /* 0x000fe200078ec0ff */
[----:B------:R-:W-:Y:S01]  /*1020*/  IMAD.MOV R8, RZ, RZ, -R4 ;  /* 0x000000ffff087224 */ /* 0x000fe200078e0a04 */
[----:B------:R-:W-:Y:S02]  /*1030*/  SEL R6, R6, R29, !P1 ;  /* 0x0000001d06067207 */ /* 0x000fe40004800000 */
[----:B------:R-:W-:Y:S01]  /*1040*/  LOP3.LUT R5, R14, R5, RZ, 0xc0, !PT ;  /* 0x000000050e057212 */ /* 0x000fe200078ec0ff */
[----:B------:R-:W-:Y:S02]  /*1050*/  IMAD R9, R3, R4, R12 ;  /* 0x0000000403097224 */ /* 0x000fe400078e020c */
[----:B--2---:R-:W-:-:S02]  /*1060*/  IMAD R3, R8, R21, R20 ;  /* 0x0000001508037224 */ /* 0x004fc400078e0214 */
[----:B---3--:R-:W-:Y:S02]  /*1070*/  IMAD R6, R9, R25, R6 ;  /* 0x0000001909067224 */ /* 0x008fe400078e0206 */
[----:B------:R-:W-:Y:S02]  /*1080*/  IMAD R77, R3, R24, R5 ;  /* 0x00000018034d7224 */ /* 0x000fe400078e0205 */
[----:B------:R-:W-:-:S03]  /*1090*/  IMAD.MOV.U32 R4, RZ, RZ, 0x1 ;  /* 0x00000001ff047424 */ /* 0x000fc600078e00ff */
[----:B------:R-:W-:Y:S02]  /*10a0*/  SEL R76, R77, R6, !P1 ;  /* 0x000000064d4c7207 */ /* 0x000fe40004800000 */
[----:B------:R-:W-:Y:S02]  /*10b0*/  PRMT R3, R4, 0x7610, R3 ;  /* 0x0000761004037816 */ /* 0x000fe40000000003 */
[----:B------:R-:W-:-:S07]  /*10c0*/  SEL R77, R6, R77, !P1 ;  /* 0x0000004d064d7207 */ /* 0x000fce0004800000 */
.L_x_9:
[----:B------:R-:W-:-:S08]  /*10d0*/  NOP ;  /* 0x0000000000007918 */ /* 0x000fd00000000000 */
[----:B------:R-:W0:Y:S02]  /*10e0*/  USETMAXREG.TRY_ALLOC.CTAPOOL UP0, 0xe8 ;  /* 0x000000e8000079c8 */ /* 0x000e240008000600 */
[----:B0-----:R-:W-:-:S13]  /*10f0*/  PLOP3.LUT P0, PT, PT, PT, UP0, 0x80, 0x0 ;  /* 0x000000000000781c */ /* 0x001fda0003f0f008 */
[----:B------:R-:W-:Y:S05]  /*1100*/  @!P0 BRA `(.L_x_9) ;  /* 0xfffffffc00f08947 */ /* 0x000fea000383ffff */
[----:B------:R-:W-:Y:S01]  /*1110*/  ULDC.64 UR4, c[0x0][0x598] ;  /* 0x0001660000047ab9 */ /* 0x000fe20000000a00 */
[----:B------:R-:W-:Y:S01]  /*1120*/  ULDC.64 UR38, c[0x0][0x208] ;  /* 0x0000820000267ab9 */ /* 0x000fe20000000a00 */
[----:B------:R-:W-:-:S04]  /*1130*/  ISETP.NE.U32.AND P0, PT, RZ, UR4, PT ;  /* 0x00000004ff007c0c */ /* 0x000fc8000bf05070 */
[----:B------:R-:W-:-:S13]  /*1140*/  ISETP.NE.AND.EX P0, PT, RZ, UR5, PT, P0 ;  /* 0x00000005ff007c0c */ /* 0x000fda000bf05300 */
[----:B------:R-:W-:Y:S05]  /*1150*/  @!P0 BRA `(.L_x_12) ;  /* 0x00000000001c8947 */ /* 0x000fea0003800000 */
[----:B------:R-:W0:Y:S02]  /*1160*/  LDC.64 R4, c[0x0][0x598] ;  /* 0x00016600ff047b82 */ /* 0x000e240000000a00 */
[----:B0-----:R-:W2:Y:S02]  /*1170*/  LDG.E.64 R4, desc[UR38][R4.64] ;  /* 0x0000002604047981 */ /* 0x001ea4000c1e1b00 */
[----:B--2---:R-:W-:-:S04]  /*1180*/  ISETP.NE.U32.AND P0, PT, R4, RZ, PT ;  /* 0x000000ff0400720c */ /* 0x004fc80003f05070 */
[----:B------:R-:W-:-:S13]  /*1190*/  ISETP.NE.AND.EX P0, PT, R5, RZ, PT, P0 ;  /* 0x000000ff0500720c */ /* 0x000fda0003f05300 */
[----:B------:R-:W-:Y:S05]  /*11a0*/  @!P0 BRA `(.L_x_12) ;  /* 0x0000000000088947 */ /* 0x000fea0003800000 */
[----:B------:R0:W5:Y:S01]  /*11b0*/  LD.E R23, desc[UR38][R4.64] ;  /* 0x0000002604177980 */ /* 0x000162000c101900 */
[----:B------:R-:W-:Y:S05]  /*11c0*/  BRA `(.L_x_13) ;  /* 0x0000000000247947 */ /* 0x000fea0003800000 */
.L_x_12:
[----:B------:R-:W-:Y:S02]  /*11d0*/  ULDC.64 UR4, c[0x0][0x588] ;  /* 0x0001620000047ab9 */ /* 0x000fe40000000a00 */
[----:B------:R-:W-:-:S04]  /*11e0*/  ISETP.NE.U32.AND P0, PT, RZ, UR4, PT ;  /* 0x00000004ff007c0c */ /* 0x000fc8000bf05070 */
[----:B------:R-:W-:-:S13]  /*11f0*/  ISETP.NE.AND.EX P0, PT, RZ, UR5, PT, P0 ;  /* 0x00000005ff007c0c */ /* 0x000fda000bf05300 */
[----:B------:R-:W-:Y:S05]  /*1200*/  @!P0 BRA `(.L_x_14) ;  /* 0x00000000000c8947 */ /* 0x000fea0003800000 */
[----:B------:R-:W0:Y:S02]  /*1210*/  LDC.64 R4, c[0x0][0x588] ;  /* 0x00016200ff047b82 */ /* 0x000e240000000a00 */
[----:B0-----:R1:W5:Y:S01]  /*1220*/  LDG.E R23, desc[UR38][R4.64] ;  /* 0x0000002604177981 */ /* 0x001362000c1e1900 */
[----:B------:R-:W-:Y:S05]  /*1230*/  BRA `(.L_x_13) ;  /* 0x0000000000087947 */ /* 0x000fea0003800000 */
.L_x_14:
[----:B------:R-:W-:Y:S02]  /*1240*/  ULDC UR4, c[0x0][0x580] ;  /* 0x0001600000047ab9 */ /* 0x000fe40000000800 */
[----:B------:R-:W-:-:S07]  /*1250*/  IMAD.U32 R23, RZ, RZ, UR4 ;  /* 0x00000004ff177e24 */ /* 0x000fce000f8e00ff */
.L_x_13:
[----:B------:R-:W-:Y:S02]  /*1260*/  ULDC.64 UR4, c[0x0][0x5a0] ;  /* 0x0001680000047ab9 */ /* 0x000fe40000000a00 */
[----:B------:R-:W-:-:S04]  /*1270*/  ISETP.NE.U32.AND P0, PT, RZ, UR4, PT ;  /* 0x00000004ff007c0c */ /* 0x000fc8000bf05070 */
[----:B------:R-:W-:-:S13]  /*1280*/  ISETP.NE.AND.EX P0, PT, RZ, UR5, PT, P0 ;  /* 0x00000005ff007c0c */ /* 0x000fda000bf05300 */
[----:B------:R-:W-:Y:S05]  /*1290*/  @!P0 BRA `(.L_x_15) ;  /* 0x00000000001c8947 */ /* 0x000fea0003800000 */
[----:B01----:R-:W0:Y:S02]  /*12a0*/  LDC.64 R4, c[0x0][0x5a0] ;  /* 0x00016800ff047b82 */ /* 0x003e240000000a00 */
[----:B0-----:R-:W2:Y:S02]  /*12b0*/  LDG.E.64 R4, desc[UR38][R4.64] ;  /* 0x0000002604047981 */ /* 0x001ea4000c1e1b00 */
[----:B--2---:R-:W-:-:S04]  /*12c0*/  ISETP.NE.U32.AND P0, PT, R4, RZ, PT ;  /* 0x000000ff0400720c */ /* 0x004fc80003f05070 */
[----:B------:R-:W-:-:S13]  /*12d0*/  ISETP.NE.AND.EX P0, PT, R5, RZ, PT, P0 ;  /* 0x000000ff0500720c */ /* 0x000fda0003f05300 */
[----:B------:R-:W-:Y:S05]  /*12e0*/  @!P0 BRA `(.L_x_15) ;  /* 0x0000000000088947 */ /* 0x000fea0003800000 */
[----:B------:R0:W5:Y:S01]  /*12f0*/  LD.E R66, desc[UR38][R4.64] ;  /* 0x0000002604427980 */ /* 0x000162000c101900 */
[----:B------:R-:W-:Y:S05]  /*1300*/  BRA `(.L_x_16) ;  /* 0x0000000000247947 */ /* 0x000fea0003800000 */
.L_x_15:
[----:B------:R-:W-:Y:S02]  /*1310*/  ULDC.64 UR4, c[0x0][0x590] ;  /* 0x0001640000047ab9 */ /* 0x000fe40000000a00 */
[----:B------:R-:W-:-:S04]  /*1320*/  ISETP.NE.U32.AND P0, PT, RZ, UR4, PT ;  /* 0x00000004ff007c0c */ /* 0x000fc8000bf05070 */
[----:B------:R-:W-:-:S13]  /*1330*/  ISETP.NE.AND.EX P0, PT, RZ, UR5, PT, P0 ;  /* 0x00000005ff007c0c */ /* 0x000fda000bf05300 */
[----:B------:R-:W-:Y:S05]  /*1340*/  @!P0 BRA `(.L_x_17) ;  /* 0x00000000000c8947 */ /* 0x000fea0003800000 */
[----:B------:R-:W2:Y:S02]  /*1350*/  LDC.64 R66, c[0x0][0x590] ;  /* 0x00016400ff427b82 */ /* 0x000ea40000000a00 */
[----:B--2---:R2:W5:Y:S01]  /*1360*/  LDG.E R66, desc[UR38][R66.64] ;  /* 0x0000002642427981 */ /* 0x004562000c1e1900 */
[----:B------:R-:W-:Y:S05]  /*1370*/  BRA `(.L_x_16) ;  /* 0x0000000000087947 */ /* 0x000fea0003800000 */
.L_x_17:
[----:B------:R-:W-:Y:S02]  /*1380*/  ULDC UR4, c[0x0][0x584] ;  /* 0x0001610000047ab9 */ /* 0x000fe40000000800 */
[----:B------:R-:W-:-:S07]  /*1390*/  IMAD.U32 R66, RZ, RZ, UR4 ;  /* 0x00000004ff427e24 */ /* 0x000fce000f8e00ff */
.L_x_16:
[----:B------:R-:W-:-:S13]  /*13a0*/  LOP3.LUT P0, RZ, R3, 0xff, RZ, 0xc0, !PT ;  /* 0x000000ff03ff7812 */ /* 0x000fda000780c0ff */
[----:B------:R-:W-:Y:S05]  /*13b0*/  @!P0 EXIT ;  /* 0x000000000000894d */ /* 0x000fea0003800000 */
[----:B------:R-:W3:Y:S01]  /*13c0*/  LDC R68, c[0x0][0x658] ;  /* 0x00019600ff447b82 */ /* 0x000ee20000000800 */
[----:B------:R-:W-:Y:S01]  /*13d0*/  ULDC.64 UR6, c[0x0][0x288] ;  /* 0x0000a20000067ab9 */ /* 0x000fe20000000a00 */
[----:B------:R-:W-:Y:S01]  /*13e0*/  LOP3.LUT R7, R7, 0x1, RZ, 0xc0, !PT ;  /* 0x0000000107077812 */ /* 0x000fe200078ec0ff */
[----:B------:R-:W-:Y:S01]  /*13f0*/  UIADD3 UR4, UR7, 0x1f, URZ ;  /* 0x0000001f07047890 */ /* 0x000fe2000fffe03f */
[----:B------:R-:W-:Y:S01]  /*1400*/  SHF.R.U32.HI R3, RZ, 0x2, R71 ;  /* 0x00000002ff037819 */ /* 0x000fe20000011647 */
[----:B01----:R-:W-:Y:S01]  /*1410*/  IMAD.U32 R4, RZ, RZ, UR6 ;  /* 0x00000006ff047e24 */ /* 0x003fe2000f8e00ff */
[----:B------:R-:W-:Y:S01]  /*1420*/  SHF.R.U32.HI R0, RZ, 0x1, R0 ;  /* 0x00000001ff007819 */ /* 0x000fe20000011600 */
[----:B------:R-:W-:Y:S01]  /*1430*/  USHF.R.S32.HI UR5, URZ, 0x1f, UR4 ;  /* 0x0000001f3f057899 */ /* 0x000fe20008011404 */
[----:B------:R-:W0:Y:S01]  /*1440*/  LDC.64 R8, c[0x0][0x5c8] ;  /* 0x00017200ff087b82 */ /* 0x000e220000000a00 */
[----:B--2---:R-:W-:Y:S01]  /*1450*/  LOP3.LUT R67, R71, 0x3, RZ, 0xc0, !PT ;  /* 0x0000000347437812 */ /* 0x004fe200078ec0ff */
[----:B------:R-:W-:Y:S01]  /*1460*/  IMAD.SHL.U32 R64, R7, 0x40, RZ ;  /* 0x0000004007407824 */ /* 0x000fe200078e00ff */
[----:B------:R-:W-:Y:S01]  /*1470*/  LOP3.LUT R3, R3, 0x7, RZ, 0xc0, !PT ;  /* 0x0000000703037812 */ /* 0x000fe200078ec0ff */
[----:B------:R-:W-:Y:S01]  /*1480*/  ULEA.HI UR5, UR5, UR4, URZ, 0x5 ;  /* 0x0000000405057291 */ /* 0x000fe2000f8f283f */
[----:B------:R-:W-:Y:S01]  /*1490*/  LOP3.LUT R0, R0, 0x30, RZ, 0xc0, !PT ;  /* 0x0000003000007812 */ /* 0x000fe200078ec0ff */
[----:B------:R-:W-:Y:S01]  /*14a0*/  IMAD R67, R67, -0x2, R4 ;  /* 0xfffffffe43437824 */ /* 0x000fe200078e0204 */
[--C-:B------:R-:W-:Y:S01]  /*14b0*/  LOP3.LUT R64, R64, 0x40, R3.reuse, 0xe2, !PT ;  /* 0x0000004040407812 */ /* 0x100fe200078ee203 */
[----:B------:R-:W-:Y:S01]  /*14c0*/  USHF.R.S32.HI UR43, URZ, 0x5, UR5 ;  /* 0x000000053f2b7899 */ /* 0x000fe20008011405 */
[----:B------:R-:W-:Y:S01]  /*14d0*/  IADD3 R4, RZ, -R0, -R3 ;  /* 0x80000000ff047210 */ /* 0x000fe20007ffe803 */
[----:B------:R-:W-:Y:S01]  /*14e0*/  IMAD.MOV.U32 R3, RZ, RZ, -0x1 ;  /* 0xffffffffff037424 */ /* 0x000fe200078e00ff */
[----:B------:R-:W-:Y:S01]  /*14f0*/  LOP3.LUT R72, R71, 0x80, RZ, 0xc0, !PT ;  /* 0x0000008047487812 */ /* 0x000fe200078ec0ff */
[----:B------:R-:W-:Y:S01]  /*1500*/  IMAD.MOV.U32 R5, RZ, RZ, 0x1 ;  /* 0x00000001ff057424 */ /* 0x000fe200078e00ff */
[----:B------:R-:W-:Y:S01]  /*1510*/  UISETP.LT.AND UP0, UPT, UR43, 0x1, UPT ;  /* 0x000000012b00788c */ /* 0x000fe2000bf01270 */
[----:B------:R-:W-:Y:S01]  /*1520*/  IMAD R4, R7, -0x40, R4 ;  /* 0xffffffc007047824 */ /* 0x000fe200078e0204 */
[----:B------:R-:W-:Y:S01]  /*1530*/  ULDC UR4, c[0x0][0x284] ;  /* 0x0000a10000047ab9 */ /* 0x000fe20000000800 */
[----:B---3--:R-:W-:Y:S01]  /*1540*/  SHF.L.U32 R3, R3, R68, RZ ;  /* 0x0000004403037219 */ /* 0x008fe200000006ff */
[----:B------:R-:W-:Y:S01]  /*1550*/  USEL UR44, UR43, 0x1, UP0 ;  /* 0x000000012b2c7887 */ /* 0x000fe20008000000 */
[----:B------:R-:W-:Y:S01]  /*1560*/  LOP3.LUT R64, R64, R0, RZ, 0xfc, !PT ;  /* 0x0000000040407212 */ /* 0x000fe200078efcff */
[----:B------:R-:W-:Y:S01]  /*1570*/  IMAD.SHL.U32 R71, R71, 0x2, RZ ;  /* 0x0000000247477824 */ /* 0x000fe200078e00ff */
[----:B------:R-:W-:Y:S01]  /*1580*/  SHF.L.U32 R68, R5, R68, RZ ;  /* 0x0000004405447219 */ /* 0x000fe200000006ff */
[----:B------:R-:W-:Y:S01]  /*1590*/  VIADD R74, R4, UR4 ;  /* 0x00000004044a7c36 */ /* 0x000fe20008000000 */
[----:B------:R-:W-:Y:S01]  /*15a0*/  LOP3.LUT R82, R18, 0x1, RZ, 0xfc, !PT ;  /* 0x0000000112527812 */ /* 0x000fe200078efcff */
[----:B------:R-:W-:Y:S01]  /*15b0*/  IMAD.MOV.U32 R65, RZ, RZ, RZ ;  /* 0x000000ffff417224 */ /* 0x000fe200078e00ff */
[C---:B0-----:R-:W-:Y:S01]  /*15c0*/  SHF.L.U64.HI R69, R8.reuse, 0x3, R9 ;  /* 0x0000000308457819 */ /* 0x041fe20000010209 */
[----:B------:R-:W-:Y:S01]  /*15d0*/  IMAD.SHL.U32 R70, R8, 0x8, RZ ;  /* 0x0000000808467824 */ /* 0x000fe200078e00ff */
[----:B------:R-:W-:Y:S01]  /*15e0*/  SHF.R.U32.HI R72, RZ, 0x7, R72 ;  /* 0x00000007ff487819 */ /* 0x000fe20000011648 */
[----:B------:R-:W-:Y:S01]  /*15f0*/  UIADD3 UR44, UR43, -UR44, URZ ;  /* 0x8000002c2b2c7290 */ /* 0x000fe2000fffe03f */
[----:B------:R-:W-:Y:S01]  /*1600*/  LOP3.LUT R73, RZ, R3, RZ, 0x33, !PT ;  /* 0x00000003ff497212 */ /* 0x000fe200078e33ff */
[----:B------:R-:W-:Y:S01]  /*1610*/  UMOV UR40, URZ ;  /* 0x0000003f00287c82 */ /* 0x000fe20008000000 */
[----:B------:R-:W-:-:S09]  /*1620*/  UMOV UR41, URZ ;  /* 0x0000003f00297c82 */ /* 0x000fd20008000000 */
.L_x_115:
[----:B0-----:R-:W0:Y:S01]  /*1630*/  SHFL.IDX PT, R0, R72, RZ, 0x1f ;  /* 0x00001fff48007589 */ /* 0x001e2200000e0000 */
[----:B-1----:R-:W1:Y:S01]  /*1640*/  S2UR UR6, SR_CgaCtaId ;  /* 0x00000000000679c3 */ /* 0x002e620000008800 */
[----:B------:R-:W-:Y:S01]  /*1650*/  UMOV UR45, 0x400 ;  /* 0x00000400002d7882 */ /* 0x000fe20000000000 */
[----:B0-----:R-:W-:Y:S01]  /*1660*/  R2UR UR4, R0 ;  /* 0x00000000000472ca */ /* 0x001fe200000e0000 */
[----:B-1----:R-:W-:-:S12]  /*1670*/  ULEA UR45, UR6, UR45, 0x18 ;  /* 0x0000002d062d7291 */ /* 0x002fd8000f8ec03f */
[----:B------:R-:W-:-:S04]  /*1680*/  ULEA.HI UR5, UR4, UR4, URZ, 0x1 ;  /* 0x0000000404057291 */ /* 0x000fc8000f8f083f */
[----:B------:R-:W-:-:S04]  /*1690*/  ULOP3.LUT UR5, UR5, 0xffffe, URZ, 0xc0, !UPT ;  /* 0x000ffffe05057892 */ /* 0x000fc8000f8ec03f */
[----:B------:R-:W-:-:S03]  /*16a0*/  UIADD3 UR5, UR4, -UR5, URZ ;  /* 0x8000000504057290 */ /* 0x000fc6000fffe03f */
[----:B------:R-:W-:Y:S01]  /*16b0*/  ULDC UR4, c[0x0][0x28c] ;  /* 0x0000a30000047ab9 */ /* 0x000fe20000000800 */
[----:B------:R-:W-:Y:S01]  /*16c0*/  ULEA UR5, UR5, UR45, 0xc ;  /* 0x0000002d05057291 */ /* 0x000fe2000f8e603f */
[----:B------:R-:W-:-:S03]  /*16d0*/  ISETP.LT.AND P0, PT, RZ, UR4, PT ;  /* 0x00000004ff007c0c */ /* 0x000fc6000bf01270 */
[----:B------:R-:W-:-:S04]  /*16e0*/  UIADD3 UR5, UR5, 0x200, URZ ;  /* 0x0000020005057890 */ /* 0x000fc8000fffe03f */
[----:B------:R-:W-:-:S04]  /*16f0*/  USHF.R.U32.HI UR5, URZ, 0x4, UR5 ;  /* 0x000000043f057899 */ /* 0x000fc80008011605 */
[----:B------:R-:W-:-:S04]  /*1700*/  ULOP3.LUT UR5, UR5, 0x3fff, URZ, 0xc0, !UPT ;  /* 0x00003fff05057892 */ /* 0x000fc8000f8ec03f */
[----:B------:R-:W-:Y:S01]  /*1710*/  ULOP3.LUT UR46, UR5, 0x10000, URZ, 0xfc, !UPT ;  /* 0x00010000052e7892 */ /* 0x000fe2000f8efc3f */
[----:B--2345:R-:W-:Y:S11]  /*1720*/  @P0 BRA `(.L_x_18) ;  /* 0x0000000000400947 */ /* 0x03cff60003800000 */
[----:B------:R-:W-:Y:S01]  /*1730*/  MOV R0, 0x0 ;  /* 0x0000000000007802 */ /* 0x000fe20000000f00 */
[----:B------:R-:W-:Y:S01]  /*1740*/  ULDC.64 UR4, c[0x4][0x68] ;  /* 0x01001a0000047ab9 */ /* 0x000fe20000000a00 */
[----:B------:R-:W-:Y:S01]  /*1750*/  ULDC.64 UR6, c[0x4][0x8] ;  /* 0x0100020000067ab9 */ /* 0x000fe20000000a00 */
[----:B------:R-:W-:Y:S01]  /*1760*/  IMAD.U32 R4, RZ, RZ, UR4 ;  /* 0x00000004ff047e24 */ /* 0x000fe2000f8e00ff */
[----:B------:R0:W1:Y:S01]  /*1770*/  LDC.64 R14, c[0x4][R0] ;  /* 0x01000000000e7b82 */ /* 0x0000620000000a00 */
[----:B------:R-:W-:Y:S01]  /*1780*/  IMAD.U32 R5, RZ, RZ, UR5 ;  /* 0x00000005ff057e24 */ /* 0x000fe2000f8e00ff */
[----:B------:R-:W-:Y:S01]  /*1790*/  ULDC.64 UR4, c[0x4][0x70] ;  /* 0x01001c0000047ab9 */ /* 0x000fe20000000a00 */
[----:B------:R-:W-:Y:S02]  /*17a0*/  IMAD.U32 R10, RZ, RZ, UR6 ;  /* 0x00000006ff0a7e24 */ /* 0x000fe4000f8e00ff */
[----:B------:R-:W-:Y:S02]  /*17b0*/  IMAD.U32 R6, RZ, RZ, UR4 ;  /* 0x00000004ff067e24 */ /* 0x000fe4000f8e00ff */
[----:B------:R-:W-:-:S02]  /*17c0*/  IMAD.U32 R7, RZ, RZ, UR5 ;  /* 0x00000005ff077e24 */ /* 0x000fc4000f8e00ff */
[----:B------:R-:W-:Y:S02]  /*17d0*/  IMAD.U32 R11, RZ, RZ, UR7 ;  /* 0x00000007ff0b7e24 */ /* 0x000fe4000f8e00ff */
[----:B------:R-:W-:Y:S02]  /*17e0*/  IMAD.MOV.U32 R8, RZ, RZ, 0x1e1 ;  /* 0x000001e1ff087424 */ /* 0x000fe400078e00ff */
[----:B------:R-:W-:Y:S02]  /*17f0*/  IMAD.MOV.U32 R12, RZ, RZ, 0x1 ;  /* 0x00000001ff0c7424 */ /* 0x000fe400078e00ff */
[----:B0-----:R-:W-:-:S07]  /*1800*/  IMAD.MOV.U32 R13, RZ, RZ, RZ ;  /* 0x000000ffff0d7224 */ /* 0x001fce00078e00ff */
[----:B------:R-:W-:-:S07]  /*1810*/  LEPC R20, `(.L_x_18) ;  /* 0x000000001014794e */ /* 0x000fce0000000000 */
[----:B-1---5:R-:W-:Y:S05]  /*1820*/  CALL.ABS.NOINC R14 ;  /* 0x000000000e007343 */ /* 0x022fea0003c00000 */
.L_x_18:
[----:B------:R-:W-:-:S13]  /*1830*/  ISETP.NE.AND P0, PT, R82, 0x3, PT ;  /* 0x000000035200780c */ /* 0x000fda0003f05270 */
[----:B------:R-:W-:Y:S05]  /*1840*/  @!P0 BRA `(.L_x_19) ;  /* 0x0000000000048947 */ /* 0x000fea0003800000 */
[----:B------:R-:W-:Y:S01]  /*1850*/  BPT.TRAP 0x1 ;  /* 0x000000040000795c */ /* 0x000fe20000300000 */
.L_x_19:
[----:B------:R-:W-:Y:S02]  /*1860*/  IMAD.U32 R3, RZ, RZ, UR41 ;  /* 0x00000029ff037e24 */ /* 0x000fe4000f8e00ff */
[----:B------:R-:W-:-:S03]  /*1870*/  IMAD.U32 R0, RZ, RZ, UR40 ;  /* 0x00000028ff007e24 */ /* 0x000fc6000f8e00ff */
[----:B------:R-:W-:Y:S02]  /*1880*/  LEA R3, R3, UR45, 0x3 ;  /* 0x0000002d03037c11 */ /* 0x000fe4000f8e18ff */
[----:B------:R-:W-:-:S04]  /*1890*/  SHF.L.U32 R0, R0, 0x1f, RZ ;  /* 0x0000001f00007819 */ /* 0x000fc800000006ff */
[----:B------:R0:W1:Y:S01]  /*18a0*/  SYNCS.PHASECHK.TRANS64.TRYWAIT P1, [R3+URZ], R0 ;  /* 0x00000000030075a7 */ /* 0x000062000802017f */
[----:B------:R-:W-:Y:S05]  /*18b0*/  @!P0 BRA `(.L_x_20) ;  /* 0x0000000000048947 */ /* 0x000fea0003800000 */
[----:B------:R-:W-:Y:S01]  /*18c0*/  BPT.TRAP 0x1 ;  /* 0x000000040000795c */ /* 0x000fe20000300000 */
.L_x_20:
[----:B------:R-:W-:-:S05]  /*18d0*/  IMAD.U32 R4, RZ, RZ, UR44 ;  /* 0x0000002cff047e24 */ /* 0x000fca000f8e00ff */
[----:B------:R-:W-:Y:S01]  /*18e0*/  ISETP.GE.AND P2, PT, R4, 0x1, PT ;  /* 0x000000010400780c */ /* 0x000fe20003f46270 */
[----:B-1----:R-:W-:-:S12]  /*18f0*/  @P1 BRA `(.L_x_21) ;  /* 0x0000000000081947 */ /* 0x002fd80003800000 */
[----:B------:R-:W1:Y:S02]  /*1900*/  SYNCS.PHASECHK.TRANS64.TRYWAIT P1, [R3+URZ], R0 ;  /* 0x00000000030075a7 */ /* 0x000e64000802017f */
[----:B-1----:R-:W-:Y:S05]  /*1910*/  @!P1 BRA `(.L_x_22) ;  /* 0x0000005800a49947 */ /* 0x002fea0003800000 */
.L_x_21:
[----:B------:R-:W-:Y:S05]  /*1920*/  WARPSYNC.ALL ;  /* 0x0000000000007948 */ /* 0x000fea0003800000 */
[----:B------:R-:W-:Y:S01]  /*1930*/  UIADD3 UR4, UR45, 0x22200, URZ ;  /* 0x000222002d047890 */ /* 0x000fe2000fffe03f */
[----:B------:R-:W-:Y:S01]  /*1940*/  WARPGROUP.ARRIVE ;  /* 0x00000000000079c5 */ /* 0x000fe20000000000 */
[----:B------:R-:W-:Y:S02]  /*1950*/  ULEA UR5, UR41, UR46, 0x9 ;  /* 0x0000002e29057291 */ /* 0x000fe4000f8e483f */
[----:B------:R-:W-:Y:S01]  /*1960*/  USHF.R.U32.HI UR4, URZ, 0x4, UR4 ;  /* 0x000000043f047899 */ /* 0x000fe20008011604 */
[----:B------:R-:W-:Y:S01]  /*1970*/  UMOV UR9, 0x80000020 ;  /* 0x8000002000097882 */ /* 0x000fe20000000000 */
[----:B------:R-:W-:-:S02]  /*1980*/  UMOV UR11, 0x80000020 ;  /* 0x80000020000b7882 */ /* 0x000fc40000000000 */
[----:B------:R-:W-:Y:S01]  /*1990*/  ULOP3.LUT UR4, UR4, 0x3fff, URZ, 0xc0, !UPT ;  /* 0x00003fff04047892 */ /* 0x000fe2000f8ec03f */
[----:B------:R-:W-:Y:S01]  /*19a0*/  UMOV UR8, UR5 ;  /* 0x0000000500087c82 */ /* 0x000fe20008000000 */
[----:B------:R-:W-:Y:S02]  /*19b0*/  UMOV UR13, UR9 ;  /* 0x00000009000d7c82 */ /* 0x000fe40008000000 */
[----:B------:R-:W-:Y:S01]  /*19c0*/  ULOP3.LUT UR4, UR4, 0x10000, URZ, 0xfc, !UPT ;  /* 0x0001000004047892 */ /* 0x000fe2000f8efc3f */
[----:B------:R-:W-:Y:S01]  /*19d0*/  UMOV UR12, UR8 ;  /* 0x00000008000c7c82 */ /* 0x000fe20008000000 */
[----:B------:R-:W-:Y:S02]  /*19e0*/  UMOV UR15, 0x80000020 ;  /* 0x80000020000f7882 */ /* 0x000fe40000000000 */
[----:B------:R-:W-:-:S04]  /*19f0*/  UIMAD UR6, UR41, 0x140, UR4 ;  /* 0x00000140290678a4 */ /* 0x000fc8000f8e0204 */
[----:B------:R-:W-:Y:S02]  /*1a00*/  UIADD3 UR7, UR6, 0x40, URZ ;  /* 0x0000004006077890 */ /* 0x000fe4000fffe03f */
[----:B------:R-:W-:Y:S02]  /*1a10*/  UIADD3 UR14, UR6, 0x80, URZ ;  /* 0x00000080060e7890 */ /* 0x000fe4000fffe03f */
[----:B------:R-:W-:Y:S01]  /*1a20*/  UMOV UR10, UR6 ;  /* 0x00000006000a7c82 */ /* 0x000fe20008000000 */
[----:B------:R-:W-:Y:S01]  /*1a30*/  UIADD3 UR16, UR6, 0xc0, URZ ;  /* 0x000000c006107890 */ /* 0x000fe2000fffe03f */
[----:B------:R-:W-:Y:S01]  /*1a40*/  HGMMA.64x16x16.F32.BF16 R56, gdesc[UR8], RZ, !UPT, gsb0 ;  /* 0x00200000083879f0 */ /* 0x000fe2000c0018ff */
[----:B------:R-:W-:Y:S01]  /*1a50*/  UMOV UR10, UR7 ;  /* 0x00000007000a7c82 */ /* 0x000fe20008000000 */
[----:B------:R-:W-:Y:S01]  /*1a60*/  UMOV UR11, 0x80000020 ;  /* 0x80000020000b7882 */ /* 0x000fe20000000000 */
[----:B------:R-:W-:Y:S01]  /*1a70*/  UIADD3 UR7, UR6, 0x100, URZ ;  /* 0x0000010006077890 */ /* 0x000fe2000fffe03f */
[----:B------:R-:W-:-:S02]  /*1a80*/  WARPGROUP.DEPBAR.LE gsb0, 0x0 ;  /* 0x00008000000079c5 */ /* 0x000fc40000010000 */
[----:B------:R-:W-:-:S06]  /*1a90*/  WARPGROUP.ARRIVE ;  /* 0x00000000000079c5 */ /* 0x000fcc0000000000 */
[----:B------:R-:W-:Y:S01]  /*1aa0*/  HGMMA.64x16x16.F32.BF16 R48, gdesc[UR8], RZ, !UPT, gsb0 ;  /* 0x00200000083079f0 */ /* 0x000fe2000c0018ff */
[----:B------:R-:W-:Y:S01]  /*1ab0*/  UMOV UR10, UR16 ;  /* 0x00000010000a7c82 */ /* 0x000fe20008000000 */
[----:B------:R-:W-:Y:S01]  /*1ac0*/  UMOV UR11, 0x80000020 ;  /* 0x80000020000b7882 */ /* 0x000fe20000000000 */
[----:B------:R-:W-:Y:S02]  /*1ad0*/  WARPGROUP.DEPBAR.LE gsb0, 0x0 ;  /* 0x00008000000079c5 */ /* 0x000fe40000010000 */
[----:B------:R-:W-:-:S06]  /*1ae0*/  WARPGROUP.ARRIVE ;  /* 0x00000000000079c5 */ /* 0x000fcc0000000000 */
[----:B------:R-:W-:Y:S01]  /*1af0*/  HGMMA.64x16x16.F32.BF16 R40, gdesc[UR12], RZ, !UPT, gsb0 ;  /* 0x002000000c2879f0 */ /* 0x000fe2000c0018ff */
[----:B------:R-:W-:Y:S01]  /*1b00*/  UIADD3 UR14, UR6, 0x42, URZ ;  /* 0x00000042060e7890 */ /* 0x000fe2000fffe03f */
[----:B------:R-:W-:Y:S01]  /*1b10*/  UMOV UR15, 0x80000020 ;  /* 0x80000020000f7882 */ /* 0x000fe20000000000 */
[----:B------:R-:W-:Y:S02]  /*1b20*/  WARPGROUP.DEPBAR.LE gsb0, 0x0 ;  /* 0x00008000000079c5 */ /* 0x000fe40000010000 */
[----:B------:R-:W-:-:S06]  /*1b30*/  WARPGROUP.ARRIVE ;  /* 0x00000000000079c5 */ /* 0x000fcc0000000000 */
[----:B------:R-:W-:Y:S01]  /*1b40*/  HGMMA.64x16x16.F32.BF16 R32, gdesc[UR8], RZ, !UPT, gsb0 ;  /* 0x00200000082079f0 */ /* 0x000fe2000c0018ff */
[----:B------:R-:W-:Y:S01]  /*1b50*/  UMOV UR10, UR7 ;  /* 0x00000007000a7c82 */ /* 0x000fe20008000000 */
[----:B------:R-:W-:Y:S01]  /*1b60*/  UMOV UR11, 0x80000020 ;  /* 0x80000020000b7882 */ /* 0x000fe20000000000 */
[----:B------:R-:W-:Y:S01]  /*1b70*/  UIADD3 UR7, UR6, 0xc2, URZ ;  /* 0x000000c206077890 */ /* 0x000fe2000fffe03f */
[----:B------:R-:W-:Y:S02]  /*1b80*/  WARPGROUP.DEPBAR.LE gsb0, 0x0 ;  /* 0x00008000000079c5 */ /* 0x000fe40000010000 */
[----:B------:R-:W-:-:S06]  /*1b90*/  WARPGROUP.ARRIVE ;  /* 0x00000000000079c5 */ /* 0x000fcc0000000000 */
[----:B------:R-:W-:Y:S01]  /*1ba0*/  HGMMA.64x16x16.F32.BF16 R24, gdesc[UR8], RZ, !UPT, gsb0 ;  /* 0x00200000081879f0 */ /* 0x000fe2000c0018ff */
[----:B------:R-:W-:Y:S02]  /*1bb0*/  UIADD3 UR8, UR5, 0x2, URZ ;  /* 0x0000000205087890 */ /* 0x000fe4000fffe03f */
[----:B------:R-:W-:Y:S01]  /*1bc0*/  UIADD3 UR10, UR6, 0x2, URZ ;  /* 0x00000002060a7890 */ /* 0x000fe2000fffe03f */
[----:B------:R-:W-:Y:S01]  /*1bd0*/  UMOV UR9, 0x80000020 ;  /* 0x8000002000097882 */ /* 0x000fe20000000000 */
[----:B------:R-:W-:Y:S01]  /*1be0*/  UMOV UR11, 0x80000020 ;  /* 0x80000020000b7882 */ /* 0x000fe20000000000 */
[----:B------:R-:W-:Y:S02]  /*1bf0*/  UMOV UR13, UR9 ;  /* 0x00000009000d7c82 */ /* 0x000fe40008000000 */
[----:B------:R-:W-:Y:S01]  /*1c00*/  UMOV UR12, UR8 ;  /* 0x00000008000c7c82 */ /* 0x000fe20008000000 */
[----:B------:R-:W-:Y:S02]  /*1c10*/  UIADD3 UR5, UR6, 0x82, URZ ;  /* 0x0000008206057890 */ /* 0x000fe4000fffe03f */
[----:B------:R-:W-:Y:S01]  /*1c20*/  UIADD3 UR6, UR6, 0x102, URZ ;  /* 0x0000010206067890 */ /* 0x000fe2000fffe03f */
[----:B------:R-:W-:-:S02]  /*1c30*/  WARPGROUP.DEPBAR.LE gsb0, 0x0 ;  /* 0x00008000000079c5 */ /* 0x000fc40000010000 */
[----:B------:R-:W-:-:S06]  /*1c40*/  WARPGROUP.ARRIVE ;  /* 0x00000000000079c5 */ /* 0x000fcc0000000000 */
[----:B------:R-:W-:Y:S01]  /*1c50*/  HGMMA.64x16x16.F32.BF16 R56, gdesc[UR8], R56, gsb0 ;  /* 0x00200000083879f0 */ /* 0x000fe20008001838 */
[----:B------:R-:W-:Y:S01]  /*1c60*/  UMOV UR10, UR5 ;  /* 0x00000005000a7c82 */ /* 0x000fe20008000000 */
[----:B------:R-:W-:Y:S01]  /*1c70*/  UMOV UR11, 0x80000020 ;  /* 0x80000020000b7882 */ /* 0x000fe20000000000 */
[----:B------:R-:W-:Y:S02]  /*1c80*/  WARPGROUP.DEPBAR.LE gsb0, 0x0 ;  /* 0x00008000000079c5 */ /* 0x000fe40000010000 */
[----:B------:R-:W-:-:S06]  /*1c90*/  WARPGROUP.ARRIVE ;  /* 0x00000000000079c5 */ /* 0x000fcc0000000000 */
[----:B------:R-:W-:Y:S03]  /*1ca0*/  HGMMA.64x16x16.F32.BF16 R48, gdesc[UR12], R48, gsb0 ;  /* 0x002000000c3079f0 */ /* 0x000fe60008001830 */
[----:B------:R-:W-:Y:S02]  /*1cb0*/  WARPGROUP.DEPBAR.LE gsb0, 0x0 ;  /* 0x00008000000079c5 */ /* 0x000fe40000010000 */
[----:B------:R-:W-:-:S06]  /*1cc0*/  WARPGROUP.ARRIVE ;  /* 0x00000000000079c5 */ /* 0x000fcc0000000000 */
[----:B------:R-:W-:Y:S01]  /*1cd0*/  HGMMA.64x16x16.F32.BF16 R40, gdesc[UR8], R40, gsb0 ;  /* 0x00200000082879f0 */ /* 0x000fe20008001828 */
[----:B------:R-:W-:Y:S01]  /*1ce0*/  UMOV UR10, UR7 ;  /* 0x00000007000a7c82 */ /* 0x000fe20008000000 */
[----:B------:R-:W-:Y:S01]  /*1cf0*/  UMOV UR11, 0x80000020 ;  /* 0x80000020000b7882 */ /* 0x000fe20000000000 */
[----:B------:R-:W-:Y:S02]  /*1d00*/  WARPGROUP.DEPBAR.LE gsb0, 0x0 ;  /* 0x00008000000079c5 */ /* 0x000fe40000010000 */
        /* <DEDUP_REMOVED lines=8> */
[----:B------:R-:W-:Y:S05]  /*1d90*/  @!P2 BRA `(.L_x_23) ;  /* 0x00000004009ca947 */ /* 0x000fea0003800000 */
[----:B------:R-:W-:Y:S01]  /*1da0*/  UIADD3 UR5, UR41, 0x1, URZ ;  /* 0x0000000129057890 */ /* 0x000fe2000fffe03f */
[----:B01----:R-:W-:Y:S02]  /*1db0*/  IMAD.U32 R0, RZ, RZ, UR44 ;  /* 0x0000002cff007e24 */ /* 0x003fe4000f8e00ff */
[----:B------:R-:W-:Y:S01]  /*1dc0*/  IMAD.U32 R3, RZ, RZ, UR41 ;  /* 0x00000029ff037e24 */ /* 0x000fe2000f8e00ff */
[----:B------:R-:W-:-:S04]  /*1dd0*/  UISETP.NE.AND UP0, UPT, UR5, 0x11, UPT ;  /* 0x000000110500788c */ /* 0x000fc8000bf05270 */
[----:B------:R-:W-:Y:S02]  /*1de0*/  USEL UR6, URZ, 0x1, UP0 ;  /* 0x000000013f067887 */ /* 0x000fe40008000000 */
[----:B------:R-:W-:Y:S02]  /*1df0*/  USEL UR5, UR5, URZ, UP0 ;  /* 0x0000003f05057287 */ /* 0x000fe40008000000 */
[----:B------:R-:W-:-:S06]  /*1e00*/  ULOP3.LUT UR6, UR40, UR6, URZ, 0x3c, !UPT ;  /* 0x0000000628067292 */ /* 0x000fcc000f8e3c3f */
[----:B------:R-:W-:-:S07]  /*1e10*/  IMAD.U32 R6, RZ, RZ, UR6 ;  /* 0x00000006ff067e24 */ /* 0x000fce000f8e00ff */
.L_x_30:
[----:B------:R-:W-:Y:S05]  /*1e20*/  @!P0 BRA `(.L_x_24) ;  /* 0x0000000000048947 */ /* 0x000fea0003800000 */
[----:B------:R-:W-:Y:S01]  /*1e30*/  BPT.TRAP 0x1 ;  /* 0x000000040000795c */ /* 0x000fe20000300000 */
.L_x_24:
[----:B------:R-:W-:Y:S01]  /*1e40*/  ULEA UR6, UR5, UR45, 0x3 ;  /* 0x0000002d05067291 */ /* 0x000fe2000f8e183f */
[----:B------:R-:W-:-:S08]  /*1e50*/  SHF.L.U32 R4, R6, 0x1f, RZ ;  /* 0x0000001f06047819 */ /* 0x000fd000000006ff */
[----:B------:R0:W1:Y:S01]  /*1e60*/  SYNCS.PHASECHK.TRANS64.TRYWAIT P1, [UR6], R4 ;  /* 0x00000004ff0075a7 */ /* 0x0000620008020146 */
[----:B------:R-:W-:Y:S05]  /*1e70*/  @!P0 BRA `(.L_x_25) ;  /* 0x0000000000048947 */ /* 0x000fea0003800000 */
[----:B------:R-:W-:Y:S01]  /*1e80*/  BPT.TRAP 0x1 ;  /* 0x000000040000795c */ /* 0x000fe20000300000 */
.L_x_25:
[----:B-1----:R-:W-:Y:S05]  /*1e90*/  @P1 BRA `(.L_x_26) ;  /* 0x0000000000081947 */ /* 0x002fea0003800000 */
[----:B------:R-:W1:Y:S02]  /*1ea0*/  SYNCS.PHASECHK.TRANS64.TRYWAIT P1, [UR6], R4 ;  /* 0x00000004ff0075a7 */ /* 0x000e640008020146 */
[----:B-1----:R-:W-:Y:S05]  /*1eb0*/  @!P1 BRA `(.L_x_27) ;  /* 0x0000005400509947 */ /* 0x002fea0003800000 */
.L_x_26:
[----:B------:R-:W-:Y:S01]  /*1ec0*/  ULEA UR6, UR5, UR46, 0x9 ;  /* 0x0000002e05067291 */ /* 0x000fe2000f8e483f */
[----:B------:R-:W-:Y:S01]  /*1ed0*/  WARPGROUP.ARRIVE ;  /* 0x00000000000079c5 */ /* 0x000fe20000000000 */
[----:B------:R-:W-:Y:S01]  /*1ee0*/  UIMAD UR7, UR5, 0x140, UR4 ;  /* 0x00000140050778a4 */ /* 0x000fe2000f8e0204 */
[----:B------:R-:W-:Y:S01]  /*1ef0*/  UMOV UR9, 0x80000020 ;  /* 0x8000002000097882 */ /* 0x000fe20000000000 */
[----:B------:R-:W-:Y:S02]  /*1f00*/  UMOV UR11, 0x80000020 ;  /* 0x80000020000b7882 */ /* 0x000fe40000000000 */
[----:B------:R-:W-:Y:S01]  /*1f10*/  UIADD3 UR12, UR7, 0x40, URZ ;  /* 0x00000040070c7890 */ /* 0x000fe2000fffe03f */
[----:B------:R-:W-:Y:S02]  /*1f20*/  UMOV UR8, UR6 ;  /* 0x0000000600087c82 */ /* 0x000fe40008000000 */
[----:B------:R-:W-:Y:S01]  /*1f30*/  UMOV UR10, UR7 ;  /* 0x00000007000a7c82 */ /* 0x000fe20008000000 */
[----:B------:R-:W-:Y:S01]  /*1f40*/  UIADD3 UR13, UR7, 0x80, URZ ;  /* 0x00000080070d7890 */ /* 0x000fe2000fffe03f */
[----:B------:R-:W-:Y:S01]  /*1f50*/  HGMMA.64x16x16.F32.BF16 R56, gdesc[UR8], R56, gsb0 ;  /* 0x00200000083879f0 */ /* 0x000fe20008001838 */
[----:B------:R-:W-:Y:S01]  /*1f60*/  UMOV UR11, 0x80000020 ;  /* 0x80000020000b7882 */ /* 0x000fe20000000000 */
[----:B------:R-:W-:Y:S01]  /*1f70*/  UMOV UR10, UR12 ;  /* 0x0000000c000a7c82 */ /* 0x000fe20008000000 */
[----:B------:R-:W-:-:S02]  /*1f80*/  UIADD3 UR14, UR7, 0xc0, URZ ;  /* 0x000000c0070e7890 */ /* 0x000fc4000fffe03f */
[----:B------:R-:W-:Y:S01]  /*1f90*/  UIADD3 UR12, UR7, 0x100, URZ ;  /* 0x00000100070c7890 */ /* 0x000fe2000fffe03f */
[----:B------:R-:W-:Y:S02]  /*1fa0*/  WARPGROUP.DEPBAR.LE gsb0, 0x0 ;  /* 0x00008000000079c5 */ /* 0x000fe40000010000 */
[----:B------:R-:W-:-:S06]  /*1fb0*/  WARPGROUP.ARRIVE ;  /* 0x00000000000079c5 */ /* 0x000fcc0000000000 */
[----:B------:R-:W-:Y:S01]  /*1fc0*/  HGMMA.64x16x16.F32.BF16 R48, gdesc[UR8], R48, gsb0 ;  /* 0x00200000083079f0 */ /* 0x000fe20008001830 */
[----:B------:R-:W-:Y:S01]  /*1fd0*/  UMOV UR10, UR13 ;  /* 0x0000000d000a7c82 */ /* 0x000fe20008000000 */
[----:B------:R-:W-:Y:S01]  /*1fe0*/  UMOV UR11, 0x80000020 ;  /* 0x80000020000b7882 */ /* 0x000fe20000000000 */
[----:B------:R-:W-:Y:S01]  /*1ff0*/  UIADD3 UR13, UR7, 0xc2, URZ ;  /* 0x000000c2070d7890 */ /* 0x000fe2000fffe03f */
        /* <DEDUP_REMOVED lines=14> */
[----:B------:R-:W-:Y:S02]  /*20e0*/  UIADD3 UR8, UR6, 0x2, URZ ;  /* 0x0000000206087890 */ /* 0x000fe4000fffe03f */
[----:B------:R-:W-:Y:S01]  /*20f0*/  UIADD3 UR10, UR7, 0x2, URZ ;  /* 0x00000002070a7890 */ /* 0x000fe2000fffe03f */
[----:B------:R-:W-:Y:S01]  /*2100*/  UMOV UR9, 0x80000020 ;  /* 0x8000002000097882 */ /* 0x000fe20000000000 */
[----:B------:R-:W-:Y:S01]  /*2110*/  UMOV UR11, 0x80000020 ;  /* 0x80000020000b7882 */ /* 0x000fe20000000000 */
[----:B------:R-:W-:Y:S02]  /*2120*/  UIADD3 UR6, UR7, 0x42, URZ ;  /* 0x0000004207067890 */ /* 0x000fe4000fffe03f */
        /* <DEDUP_REMOVED lines=26> */
[----:B------:R-:W-:Y:S01]  /*22d0*/  BPT.TRAP 0x1 ;  /* 0x000000040000795c */ /* 0x000fe20000300000 */
.L_x_28:
[----:B------:R-:W-:-:S13]  /*22e0*/  ISETP.NE.AND P1, PT, R19, RZ, PT ;  /* 0x000000ff1300720c */ /* 0x000fda0003f25270 */
[----:B01----:R-:W-:-:S05]  /*22f0*/  @P1 LEA R4, R3, UR45, 0x3 ;  /* 0x0000002d03041c11 */ /* 0x003fca000f8e18ff */
[----:B------:R-:W-:-:S05]  /*2300*/  @P1 VIADD R5, R4, 0x88 ;  /* 0x0000008804051836 */ /* 0x000fca0000000000 */
[----:B------:R-:W-:-:S04]  /*2310*/  @P1 PRMT R5, R22, 0x654, R5 ;  /* 0x0000065416051816 */ /* 0x000fc80000000005 */
[----:B------:R0:W-:Y:S01]  /*2320*/  @P1 SYNCS.ARRIVE.TRANS64.RED.A1T0 RZ, [R5+URZ], RZ ;  /* 0x000000ff05ff19a7 */ /* 0x0001e2000810043f */
[----:B------:R-:W-:-:S13]  /*2330*/  ISETP.GT.U32.AND P1, PT, R18, 0x1, PT ;  /* 0x000000011200780c */ /* 0x000fda0003f24070 */
[----:B0-----:R-:W-:Y:S05]  /*2340*/  @P1 BRA `(.L_x_29) ;  /* 0x0000000000041947 */ /* 0x001fea0003800000 */
[----:B------:R-:W-:Y:S01]  /*2350*/  BPT.TRAP 0x1 ;  /* 0x000000040000795c */ /* 0x000fe20000300000 */
.L_x_29:
[----:B------:R-:W-:Y:S01]  /*2360*/  UIADD3 UR5, UR5, 0x1, URZ ;  /* 0x0000000105057890 */ /* 0x000fe2000fffe03f */
[C---:B------:R-:W-:Y:S01]  /*2370*/  ISETP.GT.AND P2, PT, R0.reuse, 0x1, PT ;  /* 0x000000010000780c */ /* 0x040fe20003f44270 */
[----:B------:R-:W-:Y:S02]  /*2380*/  VIADD R3, R3, 0x1 ;  /* 0x0000000103037836 */ /* 0x000fe40000000000 */
[----:B------:R-:W-:Y:S01]  /*2390*/  UISETP.NE.AND UP0, UPT, UR5, 0x11, UPT ;  /* 0x000000110500788c */ /* 0x000fe2000bf05270 */
[----:B------:R-:W-:Y:S02]  /*23a0*/  VIADD R0, R0, 0xffffffff ;  /* 0xffffffff00007836 */ /* 0x000fe40000000000 */
[C---:B------:R-:W-:Y:S01]  /*23b0*/  ISETP.NE.AND P1, PT, R3.reuse, 0x11, PT ;  /* 0x000000110300780c */ /* 0x040fe20003f25270 */
[----:B------:R-:W-:Y:S02]  /*23c0*/  USEL UR6, URZ, 0x1, UP0 ;  /* 0x000000013f067887 */ /* 0x000fe40008000000 */
[----:B------:R-:W-:Y:S01]  /*23d0*/  USEL UR5, UR5, URZ, UP0 ;  /* 0x0000003f05057287 */ /* 0x000fe20008000000 */
[----:B------:R-:W-:-:S03]  /*23e0*/  SEL R3, R3, RZ, P1 ;  /* 0x000000ff03037207 */ /* 0x000fc60000800000 */
[----:B------:R-:W-:Y:S01]  /*23f0*/  LOP3.LUT R6, R6, UR6, RZ, 0x3c, !PT ;  /* 0x0000000606067c12 */ /* 0x000fe2000f8e3cff */
[----:B------:R-:W-:Y:S07]  /*2400*/  @P2 BRA `(.L_x_30) ;  /* 0xfffffff800842947 */ /* 0x000fee000383ffff */
.L_x_23:
[----:B01----:R-:W0:Y:S02]  /*2410*/  LDC R0, c[0x0][0x28c] ;  /* 0x0000a300ff007b82 */ /* 0x003e240000000800 */
[----:B0-----:R-:W-:-:S13]  /*2420*/  ISETP.GE.AND P1, PT, R0, 0x1, PT ;  /* 0x000000010000780c */ /* 0x001fda0003f26270 */
[----:B------:R-:W-:Y:S05]  /*2430*/  @!P1 BRA `(.L_x_31) ;  /* 0x0000000000449947 */ /* 0x000fea0003800000 */
[----:B------:R-:W-:Y:S05]  /*2440*/  @!P0 BRA `(.L_x_32) ;  /* 0x0000000000048947 */ /* 0x000fea0003800000 */
[----:B------:R-:W-:Y:S01]  /*2450*/  BPT.TRAP 0x1 ;  /* 0x000000040000795c */ /* 0x000fe20000300000 */
.L_x_32:
[----:B------:R-:W-:-:S13]  /*2460*/  ISETP.NE.AND P0, PT, R19, RZ, PT ;  /* 0x000000ff1300720c */ /* 0x000fda0003f05270 */
[----:B------:R-:W-:-:S05]  /*2470*/  VOTEU.ANY UP0, P0 ;  /* 0x00000000003f7886 */ /* 0x000fca0000000100 */
[----:B------:R-:W-:-:S06]  /*2480*/  @UP0 UIADD3 UR4, UR44, UR41, URZ ;  /* 0x000000292c040290 */ /* 0x000fcc000fffe03f */
[----:B------:R-:W-:Y:S02]  /*2490*/  IMAD.U32 R4, RZ, RZ, UR4 ;  /* 0x00000004ff047e24 */ /* 0x000fe4000f8e00ff */
[----:B------:R-:W-:Y:S02]  /*24a0*/  IMAD.U32 R3, RZ, RZ, UR4 ;  /* 0x00000004ff037e24 */ /* 0x000fe4000f8e00ff */
[----:B------:R-:W-:-:S05]  /*24b0*/  @P0 IMAD.WIDE.U32 R4, R4, -0xf0f0f0f, RZ ;  /* 0xf0f0f0f104040825 */ /* 0x000fca00078e00ff */
[----:B------:R-:W-:-:S05]  /*24c0*/  @P0 SHF.R.U32.HI R0, RZ, 0x4, R5 ;  /* 0x00000004ff000819 */ /* 0x000fca0000011605 */
[----:B------:R-:W-:-:S05]  /*24d0*/  @P0 IMAD R0, R0, -0x11, R3 ;  /* 0xffffffef00000824 */ /* 0x000fca00078e0203 */
[----:B------:R-:W-:-:S05]  /*24e0*/  @P0 LEA R0, R0, UR45, 0x3 ;  /* 0x0000002d00000c11 */ /* 0x000fca000f8e18ff */
[----:B------:R-:W-:-:S05]  /*24f0*/  @P0 VIADD R3, R0, 0x88 ;  /* 0x0000008800030836 */ /* 0x000fca0000000000 */
[----:B------:R-:W-:-:S04]  /*2500*/  @P0 PRMT R3, R22, 0x654, R3 ;  /* 0x0000065416030816 */ /* 0x000fc80000000003 */
[----:B------:R0:W-:Y:S01]  /*2510*/  @P0 SYNCS.ARRIVE.TRANS64.RED.A1T0 RZ, [R3+URZ], RZ ;  /* 0x000000ff03ff09a7 */ /* 0x0001e2000810043f */
[----:B------:R-:W-:-:S13]  /*2520*/  ISETP.GT.U32.AND P0, PT, R18, 0x1, PT ;  /* 0x000000011200780c */ /* 0x000fda0003f04070 */
[----:B0-----:R-:W-:Y:S05]  /*2530*/  @P0 BRA `(.L_x_31) ;  /* 0x0000000000040947 */ /* 0x001fea0003800000 */
[----:B------:R-:W-:Y:S01]  /*2540*/  BPT.TRAP 0x1 ;  /* 0x000000040000795c */ /* 0x000fe20000300000 */
.L_x_31:
[----:B------:R-:W-:Y:S01]  /*2550*/  IMAD R6, R76, 0x50, RZ ;  /* 0x000000504c067824 */ /* 0x000fe200078e02ff */
[----:B------:R-:W-:Y:S01]  /*2560*/  UIADD3 UR41, UR43, UR41, URZ ;  /* 0x000000292b297290 */ /* 0x000fe2000fffe03f */
[----:B------:R-:W-:Y:S01]  /*2570*/  SHF.R.S32.HI R13, RZ, 0x1f, R75 ;  /* 0x0000001fff0d7819 */ /* 0x000fe2000001144b */
[----:B------:R-:W-:Y:S01]  /*2580*/  ULDC UR7, c[0x0][0x288] ;  /* 0x0000a20000077ab9 */ /* 0x000fe20000000800 */
[----:B------:R-:W-:Y:S01]  /*2590*/  IMAD.SHL.U32 R3, R77, 0x80, RZ ;  /* 0x000000804d037824 */ /* 0x000fe200078e00ff */
[C---:B------:R-:W-:Y:S01]  /*25a0*/  LOP3.LUT R10, R6.reuse, 0x6, R71, 0xf8, !PT ;  /* 0x00000006060a7812 */ /* 0x040fe200078ef847 */
[----:B------:R-:W-:Y:S01]  /*25b0*/  UISETP.GT.U32.AND UP0, UPT, UR41, 0x10, UPT ;  /* 0x000000102900788c */ /* 0x000fe2000bf04070 */
[----:B------:R-:W-:Y:S01]  /*25c0*/  ISETP.GE.AND P0, PT, R6, UR7, PT ;  /* 0x0000000706007c0c */ /* 0x000fe2000bf06270 */
[----:B------:R-:W-:Y:S01]  /*25d0*/  ULDC.64 UR4, c[0x0][0x5d0] ;  /* 0x0001740000047ab9 */ /* 0x000fe20000000a00 */
[----:B------:R-:W-:Y:S01]  /*25e0*/  SHF.R.S32.HI R11, RZ, 0x1f, R10 ;  /* 0x0000001fff0b7819 */ /* 0x000fe2000001140a */
[----:B------:R-:W-:Y:S01]  /*25f0*/  ULDC UR10, c[0x0][0x284] ;  /* 0x0000a100000a7ab9 */ /* 0x000fe20000000800 */
[----:B------:R-:W-:Y:S01]  /*2600*/  IMAD R0, R13, UR4, RZ ;  /* 0x000000040d007c24 */ /* 0x000fe2000f8e02ff */
[----:B------:R-:W-:Y:S01]  /*2610*/  UISETP.LT.U32.AND UP0, UPT, UR43, 0x11, UP0 ;  /* 0x000000112b00788c */ /* 0x000fe20008701070 */
[----:B------:R-:W-:Y:S01]  /*2620*/  ISETP.GE.OR P0, PT, R3, UR10, P0 ;  /* 0x0000000a03007c0c */ /* 0x000fe20008706670 */
[----:B------:R-:W-:Y:S01]  /*2630*/  UISETP.GE.U32.AND UP1, UPT, UR43, 0x11, UPT ;  /* 0x000000112b00788c */ /* 0x000fe2000bf26070 */
[C---:B------:R-:W-:Y:S01]  /*2640*/  IMAD R7, R75.reuse, UR5, R0 ;  /* 0x000000054b077c24 */ /* 0x040fe2000f8e0200 */
[----:B------:R-:W-:Y:S01]  /*2650*/  USEL UR6, URZ, 0x1, !UP0 ;  /* 0x000000013f067887 */ /* 0x000fe2000c000000 */
[----:B------:R-:W-:Y:S01]  /*2660*/  IMAD.WIDE.U32 R4, R75, UR4, R10 ;  /* 0x000000044b047c25 */ /* 0x000fe2000f8e000a */
[----:B------:R-:W-:Y:S01]  /*2670*/  UIMAD.WIDE.U32 UR4, UR41, -0xf0f0f0f, URZ ;  /* 0xf0f0f0f1290478a5 */ /* 0x000fe2000f8e003f */
[----:B------:R-:W-:-:S02]  /*2680*/  ULDC.64 UR8, c[0x0][0x5c8] ;  /* 0x0001720000087ab9 */ /* 0x000fc40000000a00 */
[----:B------:R-:W-:Y:S01]  /*2690*/  IMAD.WIDE R76, R77, 0x80, R64 ;  /* 0x000000804d4c7825 */ /* 0x000fe200078e0240 */
[----:B------:R-:W-:Y:S02]  /*26a0*/  USHF.R.U32.HI UR4, URZ, 0x4, UR5 ;  /* 0x000000043f047899 */ /* 0x000fe40008011605 */
[----:B------:R-:W-:Y:S01]  /*26b0*/  ULOP3.LUT UR40, UR40, UR6, URZ, 0x3c, !UPT ;  /* 0x0000000628287292 */ /* 0x000fe2000f8e3c3f */
[----:B------:R-:W-:Y:S01]  /*26c0*/  IMAD R9, R77, UR8, RZ ;  /* 0x000000084d097c24 */ /* 0x000fe2000f8e02ff */
[----:B------:R-:W-:Y:S01]  /*26d0*/  UIMAD UR41, UR4, -0x11, UR41 ;  /* 0xffffffef042978a4 */ /* 0x000fe2000f8e0229 */
[----:B------:R-:W-:Y:S01]  /*26e0*/  IMAD.IADD R5, R5, 0x1, R7 ;  /* 0x0000000105057824 */ /* 0x000fe200078e0207 */
[----:B------:R-:W-:Y:S01]  /*26f0*/  @UP1 ULOP3.LUT UR40, UR40, 0x1, UR4, 0x78, !UPT ;  /* 0x0000000128281892 */ /* 0x000fe2000f8e7804 */
[C---:B------:R-:W-:Y:S02]  /*2700*/  IMAD R9, R76.reuse, UR9, R9 ;  /* 0x000000094c097c24 */ /* 0x040fe4000f8e0209 */
[----:B------:R-:W-:-:S04]  /*2710*/  IMAD.WIDE.U32 R78, R76, UR8, R4 ;  /* 0x000000084c4e7c25 */ /* 0x000fc8000f8e0004 */
[----:B------:R-:W-:Y:S01]  /*2720*/  IMAD.MOV.U32 R0, RZ, RZ, -0x1 ;  /* 0xffffffffff007424 */ /* 0x000fe200078e00ff */
[----:B------:R-:W-:Y:S06]  /*2730*/  @P0 BRA `(.L_x_33) ;  /* 0x00000028007c0947 */ /* 0x000fec0003800000 */
[----:B-----5:R-:W-:Y:S01]  /*2740*/  FSETP.NEU.AND P0, PT, R66, RZ, PT ;  /* 0x000000ff4200720b */ /* 0x020fe20003f0d000 */
[----:B------:R-:W-:Y:S01]  /*2750*/  IMAD.IADD R4, R67, 0x1, -R6 ;  /* 0x0000000143047824 */ /* 0x000fe200078e0a06 */
[----:B------:R-:W-:Y:S01]  /*2760*/  BSSY B0, `(.L_x_33) ;  /* 0x000029c000007945 */ /* 0x000fe20003800000 */
[----:B------:R-:W-:Y:S02]  /*2770*/  IMAD.IADD R3, R74, 0x1, -R3 ;  /* 0x000000014a037824 */ /* 0x000fe400078e0a03 */
[----:B------:R-:W-:Y:S01]  /*2780*/  IMAD.IADD R91, R79, 0x1, R9 ;  /* 0x000000014f5b7824 */ /* 0x000fe200078e0209 */
[----:B------:R-:W-:-:S04]  /*2790*/  ISETP.GT.AND P1, PT, R4, RZ, PT ;  /* 0x000000ff0400720c */ /* 0x000fc80003f24270 */
[----:B------:R-:W-:-:S03]  /*27a0*/  ISETP.GT.AND P2, PT, R3, RZ, P1 ;  /* 0x000000ff0300720c */ /* 0x000fc60000f44270 */
[----:B------:R-:W-:Y:S10]  /*27b0*/  @!P0 BRA `(.L_x_34) ;  /* 0x0000001c00388947 */ /* 0x000ff40003800000 */
[----:B------:R-:W0:Y:S01]  /*27c0*/  LDC.64 R84, c[0x0][0x5b8] ;  /* 0x00016e00ff547b82 */ /* 0x000e220000000a00 */
[----:B------:R-:W-:-:S07]  /*27d0*/  ULDC.64 UR4, c[0x0][0x5c0] ;  /* 0x0001700000047ab9 */ /* 0x000fce0000000a00 */
[----:B------:R-:W1:Y:S08]  /*27e0*/  LDC.64 R86, c[0x0][0x5b0] ;  /* 0x00016c00ff567b82 */ /* 0x000e700000000a00 */
[----:B------:R-:W2:Y:S01]  /*27f0*/  LDC.64 R88, c[0x0][0x5a8] ;  /* 0x00016a00ff587b82 */ /* 0x000ea20000000a00 */
[-C--:B0-----:R-:W-:Y:S02]  /*2800*/  IMAD R6, R13, R84.reuse, RZ ;  /* 0x000000540d067224 */ /* 0x081fe400078e02ff */
[----:B------:R-:W-:-:S04]  /*2810*/  IMAD.WIDE.U32 R80, R75, R84, R10 ;  /* 0x000000544b507225 */ /* 0x000fc800078e000a */
[----:B------:R-:W-:Y:S02]  /*2820*/  IMAD R79, R75, R85, R6 ;  /* 0x000000554b4f7224 */ /* 0x000fe400078e0206 */
[-C--:B-1----:R-:W-:Y:S02]  /*2830*/  IMAD R5, R77, R86.reuse, RZ ;  /* 0x000000564d057224 */ /* 0x082fe400078e02ff */
[----:B------:R-:W-:Y:S02]  /*2840*/  IMAD.IADD R13, R81, 0x1, R79 ;  /* 0x00000001510d7824 */ /* 0x000fe400078e024f */
[----:B------:R-:W-:Y:S02]  /*2850*/  IMAD.MOV.U32 R12, RZ, RZ, R80 ;  /* 0x000000ffff0c7224 */ /* 0x000fe400078e0050 */
[C---:B------:R-:W-:Y:S02]  /*2860*/  IMAD R83, R76.reuse, R87, R5 ;  /* 0x000000574c537224 */ /* 0x040fe400078e0205 */
[----:B------:R-:W-:-:S04]  /*2870*/  IMAD.WIDE.U32 R6, R76, R86, R12 ;  /* 0x000000564c067225 */ /* 0x000fc800078e000c */
[----:B------:R-:W-:Y:S01]  /*2880*/  IMAD.IADD R5, R7, 0x1, R83 ;  /* 0x0000000107057824 */ /* 0x000fe200078e0253 */
[----:B--2---:R-:W-:-:S04]  /*2890*/  LEA R14, P0, R6, R88, 0x1 ;  /* 0x00000058060e7211 */ /* 0x004fc800078008ff */
[----:B------:R-:W-:-:S05]  /*28a0*/  LEA.HI.X R15, R6, R89, R5, 0x1, P0 ;  /* 0x00000059060f7211 */ /* 0x000fca00000f0c05 */
[----:B------:R0:W2:Y:S01]  /*28b0*/  @P2 LDG.E.LTC128B.U16 R5, desc[UR38][R14.64] ;  /* 0x000000260e052981 */ /* 0x0000a2000c1e1520 */
[----:B------:R-:W-:Y:S01]  /*28c0*/  LEA R8, P0, R78, UR4, 0x1 ;  /* 0x000000044e087c11 */ /* 0x000fe2000f8008ff */
[----:B------:R-:W-:Y:S01]  /*28d0*/  IMAD.WIDE.U32 R6, R76, R86, R10 ;  /* 0x000000564c067225 */ /* 0x000fe200078e000a */
[----:B------:R-:W-:Y:S03]  /*28e0*/  BSSY B1, `(.L_x_35) ;  /* 0x0000012000017945 */ /* 0x000fe60003800000 */
[----:B------:R-:W-:Y:S02]  /*28f0*/  IMAD.IADD R7, R83, 0x1, R7 ;  /* 0x0000000153077824 */ /* 0x000fe400078e0207 */
[----:B------:R-:W-:Y:S01]  /*2900*/  IMAD.WIDE.U32 R20, R75, R84, R6 ;  /* 0x000000544b147225 */ /* 0x000fe200078e0006 */
[----:B0-----:R-:W-:-:S03]  /*2910*/  SHF.L.U64.HI R15, R86, 0x3, R87 ;  /* 0x00000003560f7819 */ /* 0x001fc60000010257 */
[----:B------:R-:W-:Y:S01]  /*2920*/  IMAD.IADD R7, R79, 0x1, R21 ;  /* 0x000000014f077824 */ /* 0x000fe200078e0215 */
[----:B------:R-:W-:Y:S01]  /*2930*/  LEA R6, P4, R20, R88, 0x1 ;  /* 0x0000005814067211 */ /* 0x000fe200078808ff */
[----:B------:R-:W-:-:S03]  /*2940*/  IMAD.SHL.U32 R14, R86, 0x8, RZ ;  /* 0x00000008560e7824 */ /* 0x000fc600078e00ff */
[----:B------:R-:W-:Y:S01]  /*2950*/  LEA.HI.X R7, R20, R89, R7, 0x1, P4 ;  /* 0x0000005914077211 */ /* 0x000fe200020f0c07 */
[----:B--2---:R-:W-:-:S04]  /*2960*/  IMAD.U32 R9, R5, 0x10000, RZ ;  /* 0x0001000005097824 */ /* 0x004fc800078e00ff */
[----:B------:R-:W-:-:S04]  /*2970*/  FMUL R9, R9, R66 ;  /* 0x0000004209097220 */ /* 0x000fc80000400000 */
[----:B------:R-:W-:Y:S01]  /*2980*/  FFMA R56, R56, R23, R9 ;  /* 0x0000001738387223 */ /* 0x000fe20000000009 */
[----:B------:R-:W-:Y:S02]  /*2990*/  LEA.HI.X R9, R78, UR5, R91, 0x1, P0 ;  /* 0x000000054e097c11 */ /* 0x000fe400080f0c5b */
[----:B------:R-:W-:Y:S02]  /*29a0*/  ISETP.GT.AND P0, PT, R4, 0x1, PT ;  /* 0x000000010400780c */ /* 0x000fe40003f04270 */
[----:B------:R-:W-:Y:S02]  /*29b0*/  F2FP.BF16.F32.PACK_AB R56, RZ, R56 ;  /* 0x00000038ff38723e */ /* 0x000fe400000010ff */
[----:B------:R-:W-:-:S03]  /*29c0*/  ISETP.GT.AND P3, PT, R3, RZ, P0 ;  /* 0x000000ff0300720c */ /* 0x000fc60000764270 */
[----:B------:R0:W-:Y:S10]  /*29d0*/  @P2 STG.E.U16 desc[UR38][R8.64], R56 ;  /* 0x0000003808002986 */ /* 0x0001f4000c101526 */
[----:B------:R-:W-:Y:S05]  /*29e0*/  @!P3 BRA `(.L_x_36) ;  /* 0x000000000004b947 */ /* 0x000fea0003800000 */
[----:B------:R1:W5:Y:S02]  /*29f0*/  LDG.E.LTC128B.U16 R5, desc[UR38][R6.64+0x2] ;  /* 0x0000022606057981 */ /* 0x000364000c1e1520 */
.L_x_36:
[----:B------:R-:W-:Y:S05]  /*2a00*/  BSYNC B1 ;  /* 0x0000000000017941 */ /* 0x000fea0003800000 */
.L_x_35:
[----:B-----5:R-:W-:Y:S01]  /*2a10*/  IMAD.U32 R77, R5, 0x10000, RZ ;  /* 0x00010000054d7824 */ /* 0x020fe200078e00ff */
[----:B------:R-:W-:Y:S01]  /*2a20*/  ISETP.GT.AND P1, PT, R3, 0x8, P1 ;  /* 0x000000080300780c */ /* 0x000fe20000f24270 */
[----:B------:R-:W-:Y:S01]  /*2a30*/  IMAD.WIDE.U32 R20, R76, R86, R14 ;  /* 0x000000564c147225 */ /* 0x000fe200078e000e */
[----:B0-----:R-:W-:-:S03]  /*2a40*/  PRMT R56, R5, 0x7610, R56 ;  /* 0x0000761005387816 */ /* 0x001fc60000000038 */
[----:B------:R-:W-:Y:S01]  /*2a50*/  FMUL R12, R77, R66 ;  /* 0x000000424d0c7220 */ /* 0x000fe20000400000 */
[----:B------:R-:W-:Y:S01]  /*2a60*/  IMAD.IADD R83, R83, 0x1, R21 ;  /* 0x0000000153537824 */ /* 0x000fe200078e0215 */
[----:B------:R-:W-:Y:S02]  /*2a70*/  IADD3 R80, P2, R80, R20, RZ ;  /* 0x0000001450507210 */ /* 0x000fe40007f5e0ff */
[----:B------:R-:W-:-:S03]  /*2a80*/  FFMA R12, R57, R23, R12 ;  /* 0x00000017390c7223 */ /* 0x000fc6000000000c */
[----:B------:R-:W-:Y:S02]  /*2a90*/  IMAD.X R13, R83, 0x1, R13, P2 ;  /* 0x00000001530d7824 */ /* 0x000fe400010e060d */
[----:B------:R-:W-:Y:S02]  /*2aa0*/  F2FP.BF16.F32.PACK_AB R12, RZ, R12 ;  /* 0x0000000cff0c723e */ /* 0x000fe400000010ff */
[----:B------:R-:W-:Y:S02]  /*2ab0*/  LEA R14, P2, R80, R88, 0x1 ;  /* 0x00000058500e7211 */ /* 0x000fe400078408ff */
[----:B------:R-:W-:Y:S02]  /*2ac0*/  PRMT R21, R12, 0x7610, R21 ;  /* 0x000076100c157816 */ /* 0x000fe40000000015 */
[----:B------:R-:W-:-:S03]  /*2ad0*/  LEA.HI.X R15, R80, R89, R13, 0x1, P2 ;  /* 0x00000059500f7211 */ /* 0x000fc600010f0c0d */
[----:B------:R0:W-:Y:S04]  /*2ae0*/  @P3 STG.E.U16 desc[UR38][R8.64+0x2], R21 ;  /* 0x0000021508003986 */ /* 0x0001e8000c101526 */
[----:B------:R-:W2:Y:S01]  /*2af0*/  @P1 LDG.E.LTC128B.U16 R56, desc[UR38][R14.64] ;  /* 0x000000260e381981 */ /* 0x000ea2000c1e1520 */
[----:B------:R-:W-:Y:S01]  /*2b00*/  IADD3 R20, P2, R10, R20, RZ ;  /* 0x000000140a147210 */ /* 0x000fe20007f5e0ff */
[----:B------:R-:W-:Y:S01]  /*2b10*/  BSSY B1, `(.L_x_37) ;  /* 0x0000011000017945 */ /* 0x000fe20003800000 */
[C---:B------:R-:W-:Y:S02]  /*2b20*/  SHF.L.U64.HI R13, R70.reuse, 0x1, R69 ;  /* 0x00000001460d7819 */ /* 0x040fe40000010245 */
[----:B------:R-:W-:Y:S01]  /*2b30*/  ISETP.GT.AND P0, PT, R3, 0x8, P0 ;  /* 0x000000080300780c */ /* 0x000fe20000704270 */
[----:B0-----:R-:W-:Y:S01]  /*2b40*/  IMAD.X R21, R11, 0x1, R83, P2 ;  /* 0x000000010b157824 */ /* 0x001fe200010e0653 */
[----:B------:R-:W-:Y:S01]  /*2b50*/  LEA R12, P2, R70, R8, 0x1 ;  /* 0x00000008460c7211 */ /* 0x000fe200078408ff */
[----:B------:R-:W-:-:S04]  /*2b60*/  IMAD.WIDE.U32 R20, R75, R84, R20 ;  /* 0x000000544b147225 */ /* 0x000fc800078e0014 */
[----:B------:R-:W-:Y:S01]  /*2b70*/  IMAD.X R13, R13, 0x1, R9, P2 ;  /* 0x000000010d0d7824 */ /* 0x000fe200010e0609 */
[----:B------:R-:W-:Y:S01]  /*2b80*/  LEA R10, P3, R20, R88, 0x1 ;  /* 0x00000058140a7211 */ /* 0x000fe200078608ff */
[----:B------:R-:W-:-:S05]  /*2b90*/  IMAD.IADD R11, R79, 0x1, R21 ;  /* 0x000000014f0b7824 */ /* 0x000fca00078e0215 */
[----:B------:R-:W-:Y:S01]  /*2ba0*/  LEA.HI.X R11, R20, R89, R11, 0x1, P3 ;  /* 0x00000059140b7211 */ /* 0x000fe200018f0c0b */
[----:B--2---:R-:W-:-:S04]  /*2bb0*/  IMAD.U32 R5, R56, 0x10000, RZ ;  /* 0x0001000038057824 */ /* 0x004fc800078e00ff */
[----:B------:R-:W-:-:S04]  /*2bc0*/  FMUL R5, R5, R66 ;  /* 0x0000004205057220 */ /* 0x000fc80000400000 */
[----:B------:R-:W-:-:S05]  /*2bd0*/  FFMA R5, R58, R23, R5 ;  /* 0x000000173a057223 */ /* 0x000fca0000000005 */
[----:B------:R-:W-:-:S05]  /*2be0*/  F2FP.BF16.F32.PACK_AB R5, RZ, R5 ;  /* 0x00000005ff05723e */ /* 0x000fca00000010ff */
[----:B------:R0:W-:Y:S01]  /*2bf0*/  @P1 STG.E.U16 desc[UR38][R12.64], R5 ;  /* 0x000000050c001986 */ /* 0x0001e2000c101526 */
[----:B------:R-:W-:Y:S05]  /*2c00*/  @!P0 BRA `(.L_x_38) ;  /* 0x0000000000048947 */ /* 0x000fea0003800000 */
[----:B------:R2:W5:Y:S02]  /*2c10*/  LDG.E.LTC128B.U16 R56, desc[UR38][R10.64+0x2] ;  /* 0x000002260a387981 */ /* 0x000564000c1e1520 */
.L_x_38:
[----:B------:R-:W-:Y:S05]  /*2c20*/  BSYNC B1 ;  /* 0x0000000000017941 */ /* 0x000fea0003800000 */
.L_x_37:
[----:B0----5:R-:W-:Y:S01]  /*2c30*/  IMAD.U32 R5, R56, 0x10000, RZ ;  /* 0x0001000038057824 */ /* 0x021fe200078e00ff */
[----:B------:R-:W-:Y:S01]  /*2c40*/  ISETP.GT.AND P1, PT, R4, 0x8, PT ;  /* 0x000000080400780c */ /* 0x000fe20003f24270 */
[----:B------:R-:W-:Y:S02]  /*2c50*/  BSSY B1, `(.L_x_39) ;  /* 0x0000008000017945 */ /* 0x000fe40003800000 */
[----:B------:R-:W-:Y:S01]  /*2c60*/  FMUL R14, R5, R66 ;  /* 0x00000042050e7220 */ /* 0x000fe20000400000 */
[----:B------:R-:W-:-:S03]  /*2c70*/  ISETP.GT.AND P2, PT, R3, RZ, P1 ;  /* 0x000000ff0300720c */ /* 0x000fc60000f44270 */
[----:B------:R-:W-:-:S05]  /*2c80*/  FFMA R14, R59, R23, R14 ;  /* 0x000000173b0e7223 */ /* 0x000fca000000000e */
[----:B------:R-:W-:-:S05]  /*2c90*/  F2FP.BF16.F32.PACK_AB R14, RZ, R14 ;  /* 0x0000000eff0e723e */ /* 0x000fca00000010ff */
[----:B------:R0:W-:Y:S01]  /*2ca0*/  @P0 STG.E.U16 desc[UR38][R12.64+0x2], R14 ;  /* 0x0000020e0c000986 */ /* 0x0001e2000c101526 */
[----:B------:R-:W-:Y:S05]  /*2cb0*/  @!P2 BRA `(.L_x_40) ;  /* 0x000000000004a947 */ /* 0x000fea0003800000 */
[----:B------:R3:W5:Y:S02]  /*2cc0*/  LDG.E.LTC128B.U16 R56, desc[UR38][R6.64+0x10] ;  /* 0x0000102606387981 */ /* 0x000764000c1e1520 */
.L_x_40:
[----:B------:R-:W-:Y:S05]  /*2cd0*/  BSYNC B1 ;  /* 0x0000000000017941 */ /* 0x000fea0003800000 */
.L_x_39:
[----:B-----5:R-:W-:Y:S01]  /*2ce0*/  IMAD.U32 R5, R56, 0x10000, RZ ;  /* 0x0001000038057824 */ /* 0x020fe200078e00ff */
        /* <DEDUP_REMOVED lines=9> */
.L_x_42:
[----:B------:R-:W-:Y:S05]  /*2d80*/  BSYNC B1 ;  /* 0x0000000000017941 */ /* 0x000fea0003800000 */
.L_x_41:
[----:B----45:R-:W-:Y:S01]  /*2d90*/  IMAD.U32 R5, R56, 0x10000, RZ ;  /* 0x0001000038057824 */ /* 0x030fe200078e00ff */
[----:B------:R-:W-:Y:S01]  /*2da0*/  ISETP.GT.AND P1, PT, R3, 0x8, P1 ;  /* 0x000000080300780c */ /* 0x000fe20000f24270 */
[----:B------:R-:W-:Y:S02]  /*2db0*/  BSSY B1, `(.L_x_43) ;  /* 0x0000007000017945 */ /* 0x000fe40003800000 */
[----:B0-----:R-:W-:-:S04]  /*2dc0*/  FMUL R14, R5, R66 ;  /* 0x00000042050e7220 */ /* 0x001fc80000400000 */
[----:B------:R-:W-:-:S05]  /*2dd0*/  FFMA R14, R61, R23, R14 ;  /* 0x000000173d0e7223 */ /* 0x000fca000000000e */
[----:B------:R-:W-:-:S05]  /*2de0*/  F2FP.BF16.F32.PACK_AB R14, RZ, R14 ;  /* 0x0000000eff0e723e */ /* 0x000fca00000010ff */
[----:B------:R0:W-:Y:S01]  /*2df0*/  @P3 STG.E.U16 desc[UR38][R8.64+0x12], R14 ;  /* 0x0000120e08003986 */ /* 0x0001e2000c101526 */
[----:B------:R-:W-:Y:S05]  /*2e00*/  @!P1 BRA `(.L_x_44) ;  /* 0x0000000000049947 */ /* 0x000fea0003800000 */
[----:B------:R4:W5:Y:S02]  /*2e10*/  LDG.E.LTC128B.U16 R56, desc[UR38][R10.64+0x10] ;  /* 0x000010260a387981 */ /* 0x000964000c1e1520 */
.L_x_44:
[----:B------:R-:W-:Y:S05]  /*2e20*/  BSYNC B1 ;  /* 0x0000000000017941 */ /* 0x000fea0003800000 */
.L_x_43:
[----:B-----5:R-:W-:Y:S01]  /*2e30*/  IMAD.U32 R5, R56, 0x10000, RZ ;  /* 0x0001000038057824 */ /* 0x020fe200078e00ff */
[----:B------:R-:W-:Y:S01]  /*2e40*/  ISETP.GT.AND P0, PT, R3, 0x8, P0 ;  /* 0x000000080300780c */ /* 0x000fe20000704270 */
[----:B------:R-:W-:Y:S02]  /*2e50*/  BSSY B1, `(.L_x_45) ;  /* 0x0000007000017945 */ /* 0x000fe40003800000 */
[----:B------:R-:W-:-:S04]  /*2e60*/  FMUL R5, R5, R66 ;  /* 0x0000004205057220 */ /* 0x000fc80000400000 */
[----:B------:R-:W-:-:S05]  /*2e70*/  FFMA R5, R62, R23, R5 ;  /* 0x000000173e057223 */ /* 0x000fca0000000005 */
[----:B------:R-:W-:-:S05]  /*2e80*/  F2FP.BF16.F32.PACK_AB R5, RZ, R5 ;  /* 0x00000005ff05723e */ /* 0x000fca00000010ff */
[----:B------:R0:W-:Y:S01]  /*2e90*/  @P1 STG.E.U16 desc[UR38][R12.64+0x10], R5 ;  /* 0x000010050c001986 */ /* 0x0001e2000c101526 */
[----:B------:R-:W-:Y:S05]  /*2ea0*/  @!P0 BRA `(.L_x_46) ;  /* 0x0000000000048947 */ /* 0x000fea0003800000 */
[----:B------:R0:W5:Y:S02]  /*2eb0*/  LDG.E.LTC128B.U16 R56, desc[UR38][R10.64+0x12] ;  /* 0x000012260a387981 */ /* 0x000164000c1e1520 */
.L_x_46:
[----:B------:R-:W-:Y:S05]  /*2ec0*/  BSYNC B1 ;  /* 0x0000000000017941 */ /* 0x000fea0003800000 */
.L_x_45:
        /* <DEDUP_REMOVED lines=10> */
.L_x_48:
[----:B------:R-:W-:Y:S05]  /*2f70*/  BSYNC B1 ;  /* 0x0000000000017941 */ /* 0x000fea0003800000 */
.L_x_47:
        /* <DEDUP_REMOVED lines=10> */
.L_x_50:
[----:B------:R-:W-:Y:S05]  /*3020*/  BSYNC B1 ;  /* 0x0000000000017941 */ /* 0x000fea0003800000 */
.L_x_49:
[----:B0----5:R-:W-:Y:S01]  /*3030*/  IMAD.U32 R5, R56, 0x10000, RZ ;  /* 0x0001000038057824 */ /* 0x021fe200078e00ff */
        /* <DEDUP_REMOVED lines=8> */
.L_x_52:
[----:B------:R-:W-:Y:S05]  /*30c0*/  BSYNC B1 ;  /* 0x0000000000017941 */ /* 0x000fea0003800000 */
.L_x_51:
        /* <DEDUP_REMOVED lines=9> */
.L_x_54:
[----:B------:R-:W-:Y:S05]  /*3160*/  BSYNC B1 ;  /* 0x0000000000017941 */ /* 0x000fea0003800000 */
.L_x_53:
        /* <DEDUP_REMOVED lines=10> */
.L_x_56:
[----:B------:R-:W-:Y:S05]  /*3210*/  BSYNC B1 ;  /* 0x0000000000017941 */ /* 0x000fea0003800000 */
.L_x_55:
        /* <DEDUP_REMOVED lines=10> */
.L_x_58:
[----:B------:R-:W-:Y:S05]  /*32c0*/  BSYNC B1 ;  /* 0x0000000000017941 */ /* 0x000fea0003800000 */
.L_x_57:
        /* <DEDUP_REMOVED lines=9> */
.L_x_60:
[----:B------:R-:W-:Y:S05]  /*3360*/  BSYNC B1 ;  /* 0x0000000000017941 */ /* 0x000fea0003800000 */
.L_x_59:
        /* <DEDUP_REMOVED lines=9> */
.L_x_62:
[----:B------:R-:W-:Y:S05]  /*3400*/  BSYNC B1 ;  /* 0x0000000000017941 */ /* 0x000fea0003800000 */
.L_x_61:
        /* <DEDUP_REMOVED lines=10> */
.L_x_64:
[----:B------:R-:W-:Y:S05]  /*34b0*/  BSYNC B1 ;  /* 0x0000000000017941 */ /* 0x000fea0003800000 */
.L_x_63:
        /* <DEDUP_REMOVED lines=10> */
.L_x_66:
[----:B------:R-:W-:Y:S05]  /*3560*/  BSYNC B1 ;  /* 0x0000000000017941 */ /* 0x000fea0003800000 */
.L_x_65:
        /* <DEDUP_REMOVED lines=9> */
.L_x_68:
[----:B------:R-:W-:Y:S05]  /*3600*/  BSYNC B1 ;  /* 0x0000000000017941 */ /* 0x000fea0003800000 */
.L_x_67:
        /* <DEDUP_REMOVED lines=9> */
.L_x_70:
[----:B------:R-:W-:Y:S05]  /*36a0*/  BSYNC B1 ;  /* 0x0000000000017941 */ /* 0x000fea0003800000 */
.L_x_69:
        /* <DEDUP_REMOVED lines=10> */
.L_x_72:
[----:B------:R-:W-:Y:S05]  /*3750*/  BSYNC B1 ;  /* 0x0000000000017941 */ /* 0x000fea0003800000 */
.L_x_71:
        /* <DEDUP_REMOVED lines=10> */
.L_x_74:
[----:B------:R-:W-:Y:S05]  /*3800*/  BSYNC B1 ;  /* 0x0000000000017941 */ /* 0x000fea0003800000 */
.L_x_73:
        /* <DEDUP_REMOVED lines=9> */
.L_x_76:
[----:B------:R-:W-:Y:S05]  /*38a0*/  BSYNC B1 ;  /* 0x0000000000017941 */ /* 0x000fea0003800000 */
.L_x_75:
        /* <DEDUP_REMOVED lines=9> */
.L_x_78:
[----:B------:R-:W-:Y:S05]  /*3940*/  BSYNC B1 ;  /* 0x0000000000017941 */ /* 0x000fea0003800000 */
.L_x_77:
        /* <DEDUP_REMOVED lines=10> */
.L_x_80:
[----:B------:R-:W-:Y:S05]  /*39f0*/  BSYNC B1 ;  /* 0x0000000000017941 */ /* 0x000fea0003800000 */
.L_x_79:
        /* <DEDUP_REMOVED lines=10> */
.L_x_82:
[----:B------:R-:W-:Y:S05]  /*3aa0*/  BSYNC B1 ;  /* 0x0000000000017941 */ /* 0x000fea0003800000 */
.L_x_81:
        /* <DEDUP_REMOVED lines=9> */
.L_x_84:
[----:B------:R-:W-:Y:S05]  /*3b40*/  BSYNC B1 ;  /* 0x0000000000017941 */ /* 0x000fea0003800000 */
.L_x_83:
        /* <DEDUP_REMOVED lines=9> */
.L_x_86:
[----:B------:R-:W-:Y:S05]  /*3be0*/  BSYNC B1 ;  /* 0x0000000000017941 */ /* 0x000fea0003800000 */
.L_x_85:
        /* <DEDUP_REMOVED lines=10> */
.L_x_88:
[----:B------:R-:W-:Y:S05]  /*3c90*/  BSYNC B1 ;  /* 0x0000000000017941 */ /* 0x000fea0003800000 */
.L_x_87:
        /* <DEDUP_REMOVED lines=10> */
.L_x_90:
[----:B------:R-:W-:Y:S05]  /*3d40*/  BSYNC B1 ;  /* 0x0000000000017941 */ /* 0x000fea0003800000 */
.L_x_89:
        /* <DEDUP_REMOVED lines=9> */
.L_x_92:
[----:B------:R-:W-:Y:S05]  /*3de0*/  BSYNC B1 ;  /* 0x0000000000017941 */ /* 0x000fea0003800000 */
.L_x_91:
        /* <DEDUP_REMOVED lines=9> */
.L_x_94:
[----:B------:R-:W-:Y:S05]  /*3e80*/  BSYNC B1 ;  /* 0x0000000000017941 */ /* 0x000fea0003800000 */
.L_x_93:
        /* <DEDUP_REMOVED lines=10> */
.L_x_96:
[----:B------:R-:W-:Y:S05]  /*3f30*/  BSYNC B1 ;  /* 0x0000000000017941 */ /* 0x000fea0003800000 */
.L_x_95:
        /* <DEDUP_REMOVED lines=10> */
.L_x_98:
[----:B------:R-:W-:Y:S05]  /*3fe0*/  BSYNC B1 ;  /* 0x0000000000017941 */ /* 0x000fea0003800000 */
.L_x_97:
        /* <DEDUP_REMOVED lines=9> */
.L_x_100:
[----:B------:R-:W-:Y:S05]  /*4080*/  BSYNC B1 ;  /* 0x0000000000017941 */ /* 0x000fea0003800000 */
.L_x_99:
        /* <DEDUP_REMOVED lines=9> */
.L_x_102:
[----:B------:R-:W-:Y:S05]  /*4120*/  BSYNC B1 ;  /* 0x0000000000017941 */ /* 0x000fea0003800000 */
.L_x_101:
        /* <DEDUP_REMOVED lines=10> */
.L_x_104:
[----:B------:R-:W-:Y:S05]  /*41d0*/  BSYNC B1 ;  /* 0x0000000000017941 */ /* 0x000fea0003800000 */
.L_x_103:
[----:B-----5:R-:W-:Y:S01]  /*41e0*/  IMAD.U32 R5, R56, 0x10000, RZ ;  /* 0x0001000038057824 */ /* 0x020fe200078e00ff */
[----:B------:R-:W-:Y:S01]  /*41f0*/  ISETP.GT.AND P0, PT, R4, 0x49, PT ;  /* 0x000000490400780c */ /* 0x000fe20003f04270 */
[----:B------:R-:W-:Y:S01]  /*4200*/  @P2 IMAD.MOV.U32 R4, RZ, RZ, R8 ;  /* 0x000000ffff042224 */ /* 0x000fe200078e0008 */
[----:B------:R-:W-:Y:S01]  /*4210*/  BSSY B1, `(.L_x_105) ;  /* 0x000000a000017945 */ /* 0x000fe20003800000 */
[----:B------:R-:W-:Y:S01]  /*4220*/  FMUL R5, R5, R66 ;  /* 0x0000004205057220 */ /* 0x000fe20000400000 */
[----:B------:R-:W-:-:S03]  /*4230*/  ISETP.GT.AND P3, PT, R3, RZ, P0 ;  /* 0x000000ff0300720c */ /* 0x000fc60000764270 */
[----:B------:R-:W-:-:S05]  /*4240*/  FFMA R5, R28, R23, R5 ;  /* 0x000000171c057223 */ /* 0x000fca0000000005 */
[----:B------:R-:W-:-:S04]  /*4250*/  F2FP.BF16.F32.PACK_AB R5, RZ, R5 ;  /* 0x00000005ff05723e */ /* 0x000fc800000010ff */
[----:B0-----:R-:W-:Y:S01]  /*4260*/  PRMT R14, R5, 0x7610, R14 ;  /* 0x00007610050e7816 */ /* 0x001fe2000000000e */
[----:B------:R-:W-:-:S05]  /*4270*/  @P2 IMAD.MOV.U32 R5, RZ, RZ, R9 ;  /* 0x000000ffff052224 */ /* 0x000fca00078e0009 */
[----:B------:R0:W-:Y:S01]  /*4280*/  @P2 STG.E.U16 desc[UR38][R4.64+0x90], R14 ;  /* 0x0000900e04002986 */ /* 0x0001e2000c101526 */
[----:B------:R-:W-:Y:S05]  /*4290*/  @!P3 BRA `(.L_x_106) ;  /* 0x000000000004b947 */ /* 0x000fea0003800000 */
[----:B------:R0:W5:Y:S02]  /*42a0*/  LDG.E.LTC128B.U16 R56, desc[UR38][R6.64+0x92] ;  /* 0x0000922606387981 */ /* 0x000164000c1e1520 */
.L_x_106:
[----:B------:R-:W-:Y:S05]  /*42b0*/  BSYNC B1 ;  /* 0x0000000000017941 */ /* 0x000fea0003800000 */
.L_x_105:
        /* <DEDUP_REMOVED lines=9> */
.L_x_108:
[----:B------:R-:W-:Y:S05]  /*4350*/  BSYNC B1 ;  /* 0x0000000000017941 */ /* 0x000fea0003800000 */
.L_x_107:
[----:B-----5:R-:W-:Y:S01]  /*4360*/  IMAD.U32 R5, R56, 0x10000, RZ ;  /* 0x0001000038057824 */ /* 0x020fe200078e00ff */
[----:B------:R-:W-:Y:S01]  /*4370*/  ISETP.GT.AND P0, PT, R3, 0x8, P0 ;  /* 0x000000080300780c */ /* 0x000fe20000704270 */
[----:B0-----:R-:W-:Y:S01]  /*4380*/  @P1 IMAD.MOV.U32 R4, RZ, RZ, R12 ;  /* 0x000000ffff041224 */ /* 0x001fe200078e000c */
[----:B------:R-:W-:Y:S01]  /*4390*/  BSSY B1, `(.L_x_109) ;  /* 0x0000009000017945 */ /* 0x000fe20003800000 */
[----:B------:R-:W-:-:S04]  /*43a0*/  FMUL R5, R5, R66 ;  /* 0x0000004205057220 */ /* 0x000fc80000400000 */
[----:B------:R-:W-:-:S05]  /*43b0*/  FFMA R5, R30, R23, R5 ;  /* 0x000000171e057223 */ /* 0x000fca0000000005 */
[----:B------:R-:W-:-:S04]  /*43c0*/  F2FP.BF16.F32.PACK_AB R5, RZ, R5 ;  /* 0x00000005ff05723e */ /* 0x000fc800000010ff */
[----:B-1-3--:R-:W-:Y:S01]  /*43d0*/  PRMT R6, R5, 0x7610, R6 ;  /* 0x0000761005067816 */ /* 0x00afe20000000006 */
[----:B------:R-:W-:-:S05]  /*43e0*/  @P1 IMAD.MOV.U32 R5, RZ, RZ, R13 ;  /* 0x000000ffff051224 */ /* 0x000fca00078e000d */
[----:B------:R0:W-:Y:S01]  /*43f0*/  @P1 STG.E.U16 desc[UR38][R4.64+0x90], R6 ;  /* 0x0000900604001986 */ /* 0x0001e2000c101526 */
[----:B------:R-:W-:Y:S05]  /*4400*/  @!P0 BRA `(.L_x_110) ;  /* 0x0000000000048947 */ /* 0x000fea0003800000 */
[----:B------:R1:W5:Y:S02]  /*4410*/  LDG.E.LTC128B.U16 R56, desc[UR38][R10.64+0x92] ;  /* 0x000092260a387981 */ /* 0x000364000c1e1520 */
.L_x_110:
[----:B------:R-:W-:Y:S05]  /*4420*/  BSYNC B1 ;  /* 0x0000000000017941 */ /* 0x000fea0003800000 */
.L_x_109:
[----:B------:R-:W-:Y:S05]  /*4430*/  @!P0 BRA `(.L_x_111) ;  /* 0x0000000c00388947 */ /* 0x000fea0003800000 */
[----:B-----5:R-:W-:-:S04]  /*4440*/  IMAD.U32 R3, R56, 0x10000, RZ ;  /* 0x0001000038037824 */ /* 0x020fc800078e00ff */
[----:B0-----:R-:W-:-:S04]  /*4450*/  FMUL R4, R3, R66 ;  /* 0x0000004203047220 */ /* 0x001fc80000400000 */
[----:B------:R-:W-:-:S05]  /*4460*/  FFMA R4, R31, R23, R4 ;  /* 0x000000171f047223 */ /* 0x000fca0000000004 */
[----:B------:R-:W-:-:S05]  /*4470*/  F2FP.BF16.F32.PACK_AB R4, RZ, R4 ;  /* 0x00000004ff04723e */ /* 0x000fca00000010ff */
[----:B------:R3:W-:Y:S01]  /*4480*/  STG.E.U16 desc[UR38][R12.64+0x92], R4 ;  /* 0x000092040c007986 */ /* 0x0007e2000c101526 */
[----:B------:R-:W-:Y:S05]  /*4490*/  BRA `(.L_x_111) ;  /* 0x0000000c00207947 */ /* 0x000fea0003800000 */
.L_x_34:
[----:B------:R-:W-:Y:S01]  /*44a0*/  ULDC.64 UR4, c[0x0][0x5c0] ;  /* 0x0001700000047ab9 */ /* 0x000fe20000000a00 */
[----:B------:R-:W-:Y:S01]  /*44b0*/  ISETP.GT.AND P3, PT, R4, 0x1, PT ;  /* 0x000000010400780c */ /* 0x000fe20003f64270 */
[-C--:B------:R-:W-:Y:S01]  /*44c0*/  FMUL R56, R56, R23.reuse ;  /* 0x0000001738387220 */ /* 0x080fe20000400000 */
[----:B------:R-:W-:Y:S01]  /*44d0*/  LEA R6, P0, R78, UR4, 0x1 ;  /* 0x000000044e067c11 */ /* 0x000fe2000f8008ff */
[-C--:B------:R-:W-:Y:S01]  /*44e0*/  FMUL R57, R57, R23.reuse ;  /* 0x0000001739397220 */ /* 0x080fe20000400000 */
[----:B------:R-:W-:Y:S01]  /*44f0*/  ISETP.GT.AND P1, PT, R3, 0x8, P1 ;  /* 0x000000080300780c */ /* 0x000fe20000f24270 */
[-C--:B------:R-:W-:Y:S01]  /*4500*/  FMUL R58, R58, R23.reuse ;  /* 0x000000173a3a7220 */ /* 0x080fe20000400000 */
[----:B------:R-:W-:Y:S01]  /*4510*/  LEA.HI.X R7, R78, UR5, R91, 0x1, P0 ;  /* 0x000000054e077c11 */ /* 0x000fe200080f0c5b */
[-C--:B------:R-:W-:Y:S01]  /*4520*/  FMUL R59, R59, R23.reuse ;  /* 0x000000173b3b7220 */ /* 0x080fe20000400000 */
[----:B------:R-:W-:Y:S01]  /*4530*/  ISETP.GT.AND P0, PT, R3, RZ, P3 ;  /* 0x000000ff0300720c */ /* 0x000fe20001f04270 */
[-C--:B------:R-:W-:Y:S01]  /*4540*/  FMUL R60, R60, R23.reuse ;  /* 0x000000173c3c7220 */ /* 0x080fe20000400000 */
[----:B------:R-:W-:Y:S01]  /*4550*/  F2FP.BF16.F32.PACK_AB R56, RZ, R56 ;  /* 0x00000038ff38723e */ /* 0x000fe200000010ff */
[----:B------:R-:W-:Y:S01]  /*4560*/  FMUL R61, R61, R23 ;  /* 0x000000173d3d7220 */ /* 0x000fe20000400000 */
[----:B------:R-:W-:Y:S01]  /*4570*/  F2FP.BF16.F32.PACK_AB R57, RZ, R57 ;  /* 0x00000039ff39723e */ /* 0x000fe200000010ff */
[-C--:B------:R-:W-:Y:S01]  /*4580*/  FMUL R62, R62, R23.reuse ;  /* 0x000000173e3e7220 */ /* 0x080fe20000400000 */
[C---:B------:R-:W-:Y:S01]  /*4590*/  SHF.L.U64.HI R5, R70.reuse, 0x1, R69 ;  /* 0x0000000146057819 */ /* 0x040fe20000010245 */
[----:B------:R-:W-:Y:S01]  /*45a0*/  @P2 STG.E.U16 desc[UR38][R6.64], R56 ;  /* 0x0000003806002986 */ /* 0x000fe2000c101526 */
[----:B------:R-:W-:Y:S01]  /*45b0*/  LEA R8, P4, R70, R6, 0x1 ;  /* 0x0000000646087211 */ /* 0x000fe200078808ff */
[-C--:B------:R-:W-:Y:S01]  /*45c0*/  FMUL R63, R63, R23.reuse ;  /* 0x000000173f3f7220 */ /* 0x080fe20000400000 */
[----:B------:R-:W-:Y:S01]  /*45d0*/  ISETP.GT.AND P2, PT, R4, 0x8, PT ;  /* 0x000000080400780c */ /* 0x000fe20003f44270 */
[-C--:B------:R-:W-:Y:S01]  /*45e0*/  FMUL R48, R48, R23.reuse ;  /* 0x0000001730307220 */ /* 0x080fe20000400000 */
[----:B------:R-:W-:Y:S01]  /*45f0*/  ISETP.GT.AND P3, PT, R3, 0x8, P3 ;  /* 0x000000080300780c */ /* 0x000fe20001f64270 */
[----:B------:R-:W-:Y:S01]  /*4600*/  @P0 STG.E.U16 desc[UR38][R6.64+0x2], R57 ;  /* 0x0000023906000986 */ /* 0x000fe2000c101526 */
[----:B------:R-:W-:Y:S01]  /*4610*/  ISETP.GT.AND P0, PT, R4, 0x9, PT ;  /* 0x000000090400780c */ /* 0x000fe20003f04270 */
[----:B------:R-:W-:Y:S01]  /*4620*/  IMAD.X R9, R5, 0x1, R7, P4 ;  /* 0x0000000105097824 */ /* 0x000fe200020e0607 */
[----:B------:R-:W-:Y:S01]  /*4630*/  ISETP.GT.AND P5, PT, R3, RZ, P2 ;  /* 0x000000ff0300720c */ /* 0x000fe200017a4270 */
[-C--:B------:R-:W-:Y:S01]  /*4640*/  FMUL R49, R49, R23.reuse ;  /* 0x0000001731317220 */ /* 0x080fe20000400000 */
[----:B------:R-:W-:Y:S01]  /*4650*/  ISETP.GT.AND P4, PT, R3, RZ, P0 ;  /* 0x000000ff0300720c */ /* 0x000fe20000784270 */
[-C--:B------:R-:W-:Y:S01]  /*4660*/  FMUL R50, R50, R23.reuse ;  /* 0x0000001732327220 */ /* 0x080fe20000400000 */
[----:B------:R-:W-:Y:S01]  /*4670*/  F2FP.BF16.F32.PACK_AB R58, RZ, R58 ;  /* 0x0000003aff3a723e */ /* 0x000fe200000010ff */
[----:B------:R-:W-:Y:S01]  /*4680*/  FMUL R51, R51, R23 ;  /* 0x0000001733337220 */ /* 0x000fe20000400000 */
[----:B------:R-:W-:Y:S01]  /*4690*/  F2FP.BF16.F32.PACK_AB R59, RZ, R59 ;  /* 0x0000003bff3b723e */ /* 0x000fe200000010ff */
[----:B------:R-:W-:Y:S01]  /*46a0*/  FMUL R52, R52, R23 ;  /* 0x0000001734347220 */ /* 0x000fe20000400000 */
[----:B------:R-:W-:Y:S01]  /*46b0*/  F2FP.BF16.F32.PACK_AB R60, RZ, R60 ;  /* 0x0000003cff3c723e */ /* 0x000fe200000010ff */
[----:B------:R-:W-:Y:S01]  /*46c0*/  @P1 STG.E.U16 desc[UR38][R8.64], R58 ;  /* 0x0000003a08001986 */ /* 0x000fe2000c101526 */
[----:B------:R-:W-:Y:S01]  /*46d0*/  F2FP.BF16.F32.PACK_AB R61, RZ, R61 ;  /* 0x0000003dff3d723e */ /* 0x000fe200000010ff */
[-C--:B------:R-:W-:Y:S01]  /*46e0*/  FMUL R53, R53, R23.reuse ;  /* 0x0000001735357220 */ /* 0x080fe20000400000 */
[C---:B------:R-:W-:Y:S01]  /*46f0*/  ISETP.GT.AND P1, PT, R3.reuse, 0x8, P2 ;  /* 0x000000080300780c */ /* 0x040fe20001724270 */
[----:B------:R-:W-:Y:S01]  /*4700*/  @P3 STG.E.U16 desc[UR38][R8.64+0x2], R59 ;  /* 0x0000023b08003986 */ /* 0x000fe2000c101526 */
[----:B------:R-:W-:Y:S01]  /*4710*/  ISETP.GT.AND P2, PT, R4, 0x10, PT ;  /* 0x000000100400780c */ /* 0x000fe20003f44270 */
[-C--:B------:R-:W-:Y:S01]  /*4720*/  FMUL R54, R54, R23.reuse ;  /* 0x0000001736367220 */ /* 0x080fe20000400000 */
[----:B------:R-:W-:Y:S01]  /*4730*/  ISETP.GT.AND P3, PT, R3, 0x8, P0 ;  /* 0x000000080300780c */ /* 0x000fe20000764270 */
[----:B------:R-:W-:Y:S01]  /*4740*/  @P5 STG.E.U16 desc[UR38][R6.64+0x10], R60 ;  /* 0x0000103c06005986 */ /* 0x000fe2000c101526 */
[----:B------:R-:W-:Y:S01]  /*4750*/  ISETP.GT.AND P0, PT, R4, 0x11, PT ;  /* 0x000000110400780c */ /* 0x000fe20003f04270 */
[-C--:B------:R-:W-:Y:S01]  /*4760*/  FMUL R55, R55, R23.reuse ;  /* 0x0000001737377220 */ /* 0x080fe20000400000 */
[C---:B------:R-:W-:Y:S01]  /*4770*/  ISETP.GT.AND P5, PT, R3.reuse, RZ, P2 ;  /* 0x000000ff0300720c */ /* 0x040fe200017a4270 */
[----:B------:R-:W-:Y:S01]  /*4780*/  @P4 STG.E.U16 desc[UR38][R6.64+0x12], R61 ;  /* 0x0000123d06004986 */ /* 0x000fe2000c101526 */
        /* <DEDUP_REMOVED lines=70> */
[C---:B------:R-:W-:Y:S01]  /*4bf0*/  ISETP.GT.AND P1, PT, R4.reuse, 0x31, PT ;  /* 0x000000310400780c */ /* 0x040fe20003f24270 */
[----:B------:R-:W-:Y:S01]  /*4c00*/  @P3 STG.E.U16 desc[UR38][R8.64+0x42], R43 ;  /* 0x0000422b08003986 */ /* 0x000fe2000c101526 */
[----:B------:R-:W-:Y:S01]  /*4c10*/  ISETP.GT.AND P3, PT, R4, 0x30, PT ;  /* 0x000000300400780c */ /* 0x000fe20003f64270 */
[-C--:B------:R-:W-:Y:S01]  /*4c20*/  FMUL R30, R30, R23.reuse ;  /* 0x000000171e1e7220 */ /* 0x080fe20000400000 */
[C---:B------:R-:W-:Y:S01]  /*4c30*/  ISETP.GT.AND P2, PT, R3.reuse, 0x8, P2 ;  /* 0x000000080300780c */ /* 0x040fe20001744270 */
[----:B------:R-:W-:Y:S01]  /*4c40*/  @P5 STG.E.U16 desc[UR38][R6.64+0x50], R44 ;  /* 0x0000502c06005986 */ /* 0x000fe2000c101526 */
[----:B------:R-:W-:Y:S01]  /*4c50*/  ISETP.GT.AND P0, PT, R3, 0x8, P0 ;  /* 0x000000080300780c */ /* 0x000fe20000704270 */
[----:B------:R-:W-:Y:S01]  /*4c60*/  FMUL R31, R31, R23 ;  /* 0x000000171f1f7220 */ /* 0x000fe20000400000 */
[C---:B------:R-:W-:Y:S01]  /*4c70*/  ISETP.GT.AND P5, PT, R3.reuse, RZ, P3 ;  /* 0x000000ff0300720c */ /* 0x040fe20001fa4270 */
[----:B------:R-:W-:Y:S01]  /*4c80*/  @P4 STG.E.U16 desc[UR38][R6.64+0x52], R45 ;  /* 0x0000522d06004986 */ /* 0x000fe2000c101526 */
[----:B------:R-:W-:-:S02]  /*4c90*/  ISETP.GT.AND P4, PT, R3, RZ, P1 ;  /* 0x000000ff0300720c */ /* 0x000fc40000f84270 */
[----:B------:R-:W-:Y:S02]  /*4ca0*/  F2FP.BF16.F32.PACK_AB R46, RZ, R46 ;  /* 0x0000002eff2e723e */ /* 0x000fe400000010ff */
[----:B------:R-:W-:Y:S02]  /*4cb0*/  F2FP.BF16.F32.PACK_AB R47, RZ, R47 ;  /* 0x0000002fff2f723e */ /* 0x000fe400000010ff */
[----:B------:R-:W-:Y:S01]  /*4cc0*/  F2FP.BF16.F32.PACK_AB R32, RZ, R32 ;  /* 0x00000020ff20723e */ /* 0x000fe200000010ff */
[----:B------:R-:W-:Y:S01]  /*4cd0*/  @P2 STG.E.U16 desc[UR38][R8.64+0x50], R46 ;  /* 0x0000502e08002986 */ /* 0x000fe2000c101526 */
[----:B------:R-:W-:Y:S02]  /*4ce0*/  F2FP.BF16.F32.PACK_AB R33, RZ, R33 ;  /* 0x00000021ff21723e */ /* 0x000fe400000010ff */
[----:B------:R-:W-:Y:S01]  /*4cf0*/  F2FP.BF16.F32.PACK_AB R34, RZ, R34 ;  /* 0x00000022ff22723e */ /* 0x000fe200000010ff */
[----:B------:R-:W-:Y:S01]  /*4d00*/  @P0 STG.E.U16 desc[UR38][R8.64+0x52], R47 ;  /* 0x0000522f08000986 */ /* 0x000fe2000c101526 */
[----:B------:R-:W-:-:S02]  /*4d10*/  ISETP.GT.AND P0, PT, R3, 0x8, P3 ;  /* 0x000000080300780c */ /* 0x000fc40001f04270 */
[----:B------:R-:W-:Y:S01]  /*4d20*/  F2FP.BF16.F32.PACK_AB R35, RZ, R35 ;  /* 0x00000023ff23723e */ /* 0x000fe200000010ff */
[----:B------:R-:W-:Y:S01]  /*4d30*/  @P5 STG.E.U16 desc[UR38][R6.64+0x60], R32 ;  /* 0x0000602006005986 */ /* 0x000fe2000c101526 */
[C---:B------:R-:W-:Y:S02]  /*4d40*/  ISETP.GT.AND P5, PT, R3.reuse, 0x8, P1 ;  /* 0x000000080300780c */ /* 0x040fe40000fa4270 */
[C---:B------:R-:W-:Y:S01]  /*4d50*/  ISETP.GT.AND P1, PT, R4.reuse, 0x39, PT ;  /* 0x000000390400780c */ /* 0x040fe20003f24270 */
[----:B------:R-:W-:Y:S01]  /*4d60*/  @P4 STG.E.U16 desc[UR38][R6.64+0x62], R33 ;  /* 0x0000622106004986 */ /* 0x000fe2000c101526 */
[----:B------:R-:W-:Y:S02]  /*4d70*/  ISETP.GT.AND P4, PT, R4, 0x38, PT ;  /* 0x000000380400780c */ /* 0x000fe40003f84270 */
[C---:B------:R-:W-:Y:S02]  /*4d80*/  ISETP.GT.AND P3, PT, R3.reuse, RZ, P1 ;  /* 0x000000ff0300720c */ /* 0x040fe40000f64270 */
[C---:B------:R-:W-:Y:S01]  /*4d90*/  ISETP.GT.AND P2, PT, R3.reuse, RZ, P4 ;  /* 0x000000ff0300720c */ /* 0x040fe20002744270 */
[----:B------:R-:W-:Y:S01]  /*4da0*/  @P0 STG.E.U16 desc[UR38][R8.64+0x60], R34 ;  /* 0x0000602208000986 */ /* 0x000fe2000c101526 */
[----:B------:R-:W-:-:S02]  /*4db0*/  ISETP.GT.AND P4, PT, R3, 0x8, P4 ;  /* 0x000000080300780c */ /* 0x000fc40002784270 */
[----:B------:R-:W-:Y:S01]  /*4dc0*/  F2FP.BF16.F32.PACK_AB R36, RZ, R36 ;  /* 0x00000024ff24723e */ /* 0x000fe200000010ff */
[----:B------:R-:W-:Y:S01]  /*4dd0*/  @P5 STG.E.U16 desc[UR38][R8.64+0x62], R35 ;  /* 0x0000622308005986 */ /* 0x000fe2000c101526 */
[----:B------:R-:W-:Y:S02]  /*4de0*/  F2FP.BF16.F32.PACK_AB R37, RZ, R37 ;  /* 0x00000025ff25723e */ /* 0x000fe400000010ff */
[----:B------:R-:W-:Y:S02]  /*4df0*/  ISETP.GT.AND P5, PT, R3, 0x8, P1 ;  /* 0x000000080300780c */ /* 0x000fe40000fa4270 */
[C---:B------:R-:W-:Y:S02]  /*4e00*/  ISETP.GT.AND P1, PT, R4.reuse, 0x48, PT ;  /* 0x000000480400780c */ /* 0x040fe40003f24270 */
[C---:B------:R-:W-:Y:S01]  /*4e10*/  ISETP.GT.AND P0, PT, R4.reuse, 0x49, PT ;  /* 0x000000490400780c */ /* 0x040fe20003f04270 */
[----:B------:R-:W-:Y:S01]  /*4e20*/  @P2 STG.E.U16 desc[UR38][R6.64+0x70], R36 ;  /* 0x0000702406002986 */ /* 0x000fe2000c101526 */
[C---:B------:R-:W-:Y:S01]  /*4e30*/  ISETP.GT.AND P2, PT, R4.reuse, 0x41, PT ;  /* 0x000000410400780c */ /* 0x040fe20003f44270 */
[----:B------:R-:W-:Y:S01]  /*4e40*/  @P4 IMAD.MOV.U32 R5, RZ, RZ, R9 ;  /* 0x000000ffff054224 */ /* 0x000fe200078e0009 */
[----:B------:R-:W-:Y:S01]  /*4e50*/  F2FP.BF16.F32.PACK_AB R38, RZ, R38 ;  /* 0x00000026ff26723e */ /* 0x000fe200000010ff */
[----:B------:R-:W-:Y:S01]  /*4e60*/  @P3 STG.E.U16 desc[UR38][R6.64+0x72], R37 ;  /* 0x0000722506003986 */ /* 0x000fe2000c101526 */
[----:B------:R-:W-:Y:S01]  /*4e70*/  ISETP.GT.AND P3, PT, R4, 0x40, PT ;  /* 0x000000400400780c */ /* 0x000fe20003f64270 */
[----:B------:R-:W-:Y:S01]  /*4e80*/  @P4 IMAD.MOV.U32 R4, RZ, RZ, R8 ;  /* 0x000000ffff044224 */ /* 0x000fe200078e0008 */
[----:B------:R-:W-:-:S02]  /*4e90*/  F2FP.BF16.F32.PACK_AB R39, RZ, R39 ;  /* 0x00000027ff27723e */ /* 0x000fc400000010ff */
[----:B------:R-:W-:Y:S02]  /*4ea0*/  F2FP.BF16.F32.PACK_AB R24, RZ, R24 ;  /* 0x00000018ff18723e */ /* 0x000fe400000010ff */
[----:B------:R0:W-:Y:S01]  /*4eb0*/  @P4 STG.E.U16 desc[UR38][R4.64+0x70], R38 ;  /* 0x0000702604004986 */ /* 0x0001e2000c101526 */
[C---:B------:R-:W-:Y:S02]  /*4ec0*/  ISETP.GT.AND P4, PT, R3.reuse, RZ, P2 ;  /* 0x000000ff0300720c */ /* 0x040fe40001784270 */
[----:B------:R-:W-:Y:S02]  /*4ed0*/  F2FP.BF16.F32.PACK_AB R25, RZ, R25 ;  /* 0x00000019ff19723e */ /* 0x000fe400000010ff */
[----:B------:R-:W-:Y:S02]  /*4ee0*/  ISETP.GT.AND P2, PT, R3, 0x8, P2 ;  /* 0x000000080300780c */ /* 0x000fe40001744270 */
[----:B------:R-:W-:Y:S02]  /*4ef0*/  F2FP.BF16.F32.PACK_AB R26, RZ, R26 ;  /* 0x0000001aff1a723e */ /* 0x000fe400000010ff */
[----:B------:R-:W-:-:S02]  /*4f00*/  F2FP.BF16.F32.PACK_AB R27, RZ, R27 ;  /* 0x0000001bff1b723e */ /* 0x000fc400000010ff */
[----:B------:R-:W-:Y:S01]  /*4f10*/  F2FP.BF16.F32.PACK_AB R28, RZ, R28 ;  /* 0x0000001cff1c723e */ /* 0x000fe200000010ff */
[----:B0-----:R-:W-:Y:S01]  /*4f20*/  @P5 IMAD.MOV.U32 R4, RZ, RZ, R8 ;  /* 0x000000ffff045224 */ /* 0x001fe200078e0008 */
[----:B------:R-:W-:Y:S01]  /*4f30*/  F2FP.BF16.F32.PACK_AB R29, RZ, R29 ;  /* 0x0000001dff1d723e */ /* 0x000fe200000010ff */
[----:B------:R-:W-:Y:S01]  /*4f40*/  @P5 IMAD.MOV.U32 R5, RZ, RZ, R9 ;  /* 0x000000ffff055224 */ /* 0x000fe200078e0009 */
[----:B------:R-:W-:Y:S02]  /*4f50*/  F2FP.BF16.F32.PACK_AB R30, RZ, R30 ;  /* 0x0000001eff1e723e */ /* 0x000fe400000010ff */
[----:B------:R-:W-:Y:S02]  /*4f60*/  F2FP.BF16.F32.PACK_AB R31, RZ, R31 ;  /* 0x0000001fff1f723e */ /* 0x000fe400000010ff */
[----:B------:R0:W-:Y:S01]  /*4f70*/  @P5 STG.E.U16 desc[UR38][R4.64+0x72], R39 ;  /* 0x0000722704005986 */ /* 0x0001e2000c101526 */
[C---:B------:R-:W-:Y:S02]  /*4f80*/  ISETP.GT.AND P5, PT, R3.reuse, RZ, P3 ;  /* 0x000000ff0300720c */ /* 0x040fe40001fa4270 */
[----:B------:R-:W-:-:S11]  /*4f90*/  ISETP.GT.AND P3, PT, R3, 0x8, P3 ;  /* 0x000000080300780c */ /* 0x000fd60001f64270 */
[----:B0-----:R-:W-:Y:S02]  /*4fa0*/  @P5 IMAD.MOV.U32 R4, RZ, RZ, R6 ;  /* 0x000000ffff045224 */ /* 0x001fe400078e0006 */
[----:B------:R-:W-:-:S05]  /*4fb0*/  @P5 IMAD.MOV.U32 R5, RZ, RZ, R7 ;  /* 0x000000ffff055224 */ /* 0x000fca00078e0007 */
[----:B------:R0:W-:Y:S01]  /*4fc0*/  @P5 STG.E.U16 desc[UR38][R4.64+0x80], R24 ;  /* 0x0000801804005986 */ /* 0x0001e2000c101526 */
[C---:B------:R-:W-:Y:S02]  /*4fd0*/  ISETP.GT.AND P5, PT, R3.reuse, RZ, P0 ;  /* 0x000000ff0300720c */ /* 0x040fe400007a4270 */
[----:B------:R-:W-:Y:S01]  /*4fe0*/  ISETP.GT.AND P0, PT, R3, 0x8, P0 ;  /* 0x000000080300780c */ /* 0x000fe20000704270 */
[----:B0-----:R-:W-:Y:S02]  /*4ff0*/  @P4 IMAD.MOV.U32 R4, RZ, RZ, R6 ;  /* 0x000000ffff044224 */ /* 0x001fe400078e0006 */
[----:B------:R-:W-:-:S05]  /*5000*/  @P4 IMAD.MOV.U32 R5, RZ, RZ, R7 ;  /* 0x000000ffff054224 */ /* 0x000fca00078e0007 */
[----:B------:R0:W-:Y:S01]  /*5010*/  @P4 STG.E.U16 desc[UR38][R4.64+0x82], R25 ;  /* 0x0000821904004986 */ /* 0x0001e2000c101526 */
[C---:B------:R-:W-:Y:S02]  /*5020*/  ISETP.GT.AND P4, PT, R3.reuse, RZ, P1 ;  /* 0x000000ff0300720c */ /* 0x040fe40000f84270 */
[----:B------:R-:W-:Y:S01]  /*5030*/  ISETP.GT.AND P1, PT, R3, 0x8, P1 ;  /* 0x000000080300780c */ /* 0x000fe20000f24270 */
[----:B0-----:R-:W-:Y:S02]  /*5040*/  @P3 IMAD.MOV.U32 R4, RZ, RZ, R8 ;  /* 0x000000ffff043224 */ /* 0x001fe400078e0008 */
[----:B------:R-:W-:-:S05]  /*5050*/  @P3 IMAD.MOV.U32 R5, RZ, RZ, R9 ;  /* 0x000000ffff053224 */ /* 0x000fca00078e0009 */
[----:B------:R0:W-:Y:S02]  /*5060*/  @P3 STG.E.U16 desc[UR38][R4.64+0x80], R26 ;  /* 0x0000801a04003986 */ /* 0x0001e4000c101526 */
[----:B0-----:R-:W-:Y:S02]  /*5070*/  @P2 IMAD.MOV.U32 R4, RZ, RZ, R8 ;  /* 0x000000ffff042224 */ /* 0x001fe400078e0008 */
[----:B------:R-:W-:-:S05]  /*5080*/  @P2 IMAD.MOV.U32 R5, RZ, RZ, R9 ;  /* 0x000000ffff052224 */ /* 0x000fca00078e0009 */
[----:B------:R0:W-:Y:S02]  /*5090*/  @P2 STG.E.U16 desc[UR38][R4.64+0x82], R27 ;  /* 0x0000821b04002986 */ /* 0x0001e4000c101526 */
[----:B0-----:R-:W-:Y:S02]  /*50a0*/  @P4 IMAD.MOV.U32 R4, RZ, RZ, R6 ;  /* 0x000000ffff044224 */ /* 0x001fe400078e0006 */
[----:B------:R-:W-:-:S05]  /*50b0*/  @P4 IMAD.MOV.U32 R5, RZ, RZ, R7 ;  /* 0x000000ffff054224 */ /* 0x000fca00078e0007 */
[----:B------:R0:W-:Y:S04]  /*50c0*/  @P4 STG.E.U16 desc[UR38][R4.64+0x90], R28 ;  /* 0x0000901c04004986 */ /* 0x0001e8000c101526 */
[----:B------:R1:W-:Y:S01]  /*50d0*/  @P5 STG.E.U16 desc[UR38][R6.64+0x92], R29 ;  /* 0x0000921d06005986 */ /* 0x0003e2000c101526 */
[----:B0-----:R-:W-:Y:S02]  /*50e0*/  @P1 IMAD.MOV.U32 R4, RZ, RZ, R8 ;  /* 0x000000ffff041224 */ /* 0x001fe400078e0008 */
[----:B------:R-:W-:-:S05]  /*50f0*/  @P1 IMAD.MOV.U32 R5, RZ, RZ, R9 ;  /* 0x000000ffff051224 */ /* 0x000fca00078e0009 */
[----:B------:R1:W-:Y:S04]  /*5100*/  @P1 STG.E.U16 desc[UR38][R4.64+0x90], R30 ;  /* 0x0000901e04001986 */ /* 0x0003e8000c101526 */
[----:B------:R1:W-:Y:S02]  /*5110*/  @P0 STG.E.U16 desc[UR38][R8.64+0x92], R31 ;  /* 0x0000921f08000986 */ /* 0x0003e4000c101526 */
.L_x_111:
[----:B------:R-:W-:Y:S05]  /*5120*/  BSYNC B0 ;  /* 0x0000000000007941 */ /* 0x000fea0003800000 */
.L_x_33:
[----:B------:R-:W-:Y:S01]  /*5130*/  IADD3 R16, P0, R16, UR36, RZ ;  /* 0x0000002410107c10 */ /* 0x000fe2000ff1e0ff */
[----:B------:R-:W-:Y:S01]  /*5140*/  ULDC.64 UR4, c[0x0][0x650] ;  /* 0x0001940000047ab9 */ /* 0x000fe20000000a00 */
[----:B------:R-:W-:Y:S01]  /*5150*/  PRMT R3, RZ, 0x7610, R3 ;  /* 0x00007610ff037816 */ /* 0x000fe20000000003 */
[----:B------:R-:W-:Y:S01]  /*5160*/  IMAD.MOV.U32 R76, RZ, RZ, -0x1 ;  /* 0xffffffffff4c7424 */ /* 0x000fe200078e00ff */
[----:B------:R-:W-:Y:S01]  /*5170*/  IADD3.X R17, R17, UR42, RZ, P0, !PT ;  /* 0x0000002a11117c10 */ /* 0x000fe200087fe4ff */
[----:B------:R-:W-:Y:S01]  /*5180*/  IMAD.MOV.U32 R75, RZ, RZ, -0x1 ;  /* 0xffffffffff4b7424 */ /* 0x000fe200078e00ff */
[----:B------:R-:W-:-:S04]  /*5190*/  ISETP.GE.U32.AND P0, PT, R16, UR4, PT ;  /* 0x0000000410007c0c */ /* 0x000fc8000bf06070 */
[----:B------:R-:W-:-:S13]  /*51a0*/  ISETP.GE.U32.AND.EX P0, PT, R17, UR5, PT, P0 ;  /* 0x0000000511007c0c */ /* 0x000fda000bf06100 */
[----:B------:R-:W-:Y:S05]  /*51b0*/  @P0 BRA `(.L_x_112) ;  /* 0x0000000400500947 */ /* 0x000fea0003800000 */
[----:B-12-4-:R-:W1:Y:S01]  /*51c0*/  LDC.64 R10, c[0x0][0x628] ;  /* 0x00018a00ff0a7b82 */ /* 0x016e620000000a00 */
[----:B------:R-:W2:Y:S01]  /*51d0*/  S2R R20, SR_CTAID.X ;  /* 0x0000000000147919 */ /* 0x000ea20000002500 */
[----:B------:R-:W-:Y:S02]  /*51e0*/  IMAD.MOV.U32 R8, RZ, RZ, R16 ;  /* 0x000000ffff087224 */ /* 0x000fe400078e0010 */
[----:B------:R-:W-:Y:S01]  /*51f0*/  IMAD.MOV.U32 R9, RZ, RZ, R17 ;  /* 0x000000ffff097224 */ /* 0x000fe200078e0011 */
[----:B------:R-:W4:Y:S03]  /*5200*/  S2R R21, SR_CTAID.Y ;  /* 0x0000000000157919 */ /* 0x000f260000002600 */
[----:B------:R-:W0:Y:S08]  /*5210*/  LDC R0, c[0x0][0x630] ;  /* 0x00018c00ff007b82 */ /* 0x000e300000000800 */
[----:B------:R-:W0:Y:S01]  /*5220*/  LDC.64 R14, c[0x0][0x620] ;  /* 0x00018800ff0e7b82 */ /* 0x000e220000000a00 */
[----:B-1----:R-:W-:-:S04]  /*5230*/  ISETP.NE.U32.AND P0, PT, R10, RZ, PT ;  /* 0x000000ff0a00720c */ /* 0x002fc80003f05070 */
[----:B------:R-:W-:-:S13]  /*5240*/  ISETP.NE.AND.EX P0, PT, R11, RZ, PT, P0 ;  /* 0x000000ff0b00720c */ /* 0x000fda0003f05300 */
[----:B0-2-4-:R-:W-:Y:S05]  /*5250*/  @!P0 BRA `(.L_x_113) ;  /* 0x0000000000288947 */ /* 0x015fea0003800000 */
[----:B------:R-:W0:Y:S02]  /*5260*/  LDC R3, c[0x0][0x634] ;  /* 0x00018d00ff037b82 */ /* 0x000e240000000800 */
[----:B0-----:R-:W-:-:S05]  /*5270*/  IADD3 R3, P0, R16, R3, RZ ;  /* 0x0000000310037210 */ /* 0x001fca0007f1e0ff */
[----:B---3--:R-:W-:-:S04]  /*5280*/  IMAD.X R13, RZ, RZ, R17, P0 ;  /* 0x000000ffff0d7224 */ /* 0x008fc800000e0611 */
[----:B------:R-:W-:-:S04]  /*5290*/  IMAD.WIDE.U32 R4, R13, R10, RZ ;  /* 0x0000000a0d047225 */ /* 0x000fc800078e00ff */
[----:B------:R-:W-:-:S04]  /*52a0*/  IMAD.WIDE.U32 R6, P0, R3, R11, R4 ;  /* 0x0000000b03067225 */ /* 0x000fc80007800004 */
[----:B------:R-:W-:-:S04]  /*52b0*/  IMAD.WIDE.U32 R4, R3, R10, RZ ;  /* 0x0000000a03047225 */ /* 0x000fc800078e00ff */
[----:B------:R-:W-:Y:S01]  /*52c0*/  IMAD.X R9, RZ, RZ, RZ, P0 ;  /* 0x000000ffff097224 */ /* 0x000fe200000e06ff */
[----:B------:R-:W-:Y:S01]  /*52d0*/  IADD3 RZ, P0, R5, R6, RZ ;  /* 0x0000000605ff7210 */ /* 0x000fe20007f1e0ff */
[----:B------:R-:W-:-:S04]  /*52e0*/  IMAD.MOV.U32 R8, RZ, RZ, R7 ;  /* 0x000000ffff087224 */ /* 0x000fc800078e0007 */
[----:B------:R-:W-:-:S08]  /*52f0*/  IMAD.WIDE.U32.X R8, R13, R11, R8, P0 ;  /* 0x0000000b0d087225 */ /* 0x000fd000000e0408 */
.L_x_113:
[----:B------:R-:W0:Y:S01]  /*5300*/  LDC.64 R28, c[0x0][0x640] ;  /* 0x00019000ff1c7b82 */ /* 0x000e220000000a00 */
[-CC-:B------:R-:W-:Y:S01]  /*5310*/  SHF.R.U64 R75, R8, R0.reuse, R9.reuse ;  /* 0x00000000084b7219 */ /* 0x180fe20000001209 */
[----:B------:R-:W-:Y:S01]  /*5320*/  ULDC UR4, c[0x0][0x150] ;  /* 0x0000540000047ab9 */ /* 0x000fe20000000800 */
[----:B------:R-:W-:Y:S02]  /*5330*/  SHF.R.U32.HI R0, RZ, R0, R9 ;  /* 0x00000000ff007219 */ /* 0x000fe40000011609 */
[----:B------:R-:W-:Y:S02]  /*5340*/  IADD3 R3, P0, RZ, -R75, RZ ;  /* 0x8000004bff037210 */ /* 0x000fe40007f1e0ff */
[----:B------:R-:W-:Y:S01]  /*5350*/  I2FP.F32.U32 R7, R20 ;  /* 0x0000001400077245 */ /* 0x000fe20000201000 */
[----:B------:R-:W1:Y:S02]  /*5360*/  LDC R6, c[0x0][0x618] ;  /* 0x00018600ff067b82 */ /* 0x000e640000000800 */
[----:B------:R-:W-:-:S02]  /*5370*/  IMAD.X R5, RZ, RZ, ~R0, P0 ;  /* 0x000000ffff057224 */ /* 0x000fc400000e0e00 */
[----:B------:R-:W-:Y:S01]  /*5380*/  FMUL R7, R7, UR4 ;  /* 0x0000000407077c20 */ /* 0x000fe20008400000 */
[----:B------:R-:W-:Y:S01]  /*5390*/  ULDC UR4, c[0x0][0x154] ;  /* 0x0000550000047ab9 */ /* 0x000fe20000000800 */
[-C--:B------:R-:W-:Y:S02]  /*53a0*/  IMAD R0, R5, R14.reuse, RZ ;  /* 0x0000000e05007224 */ /* 0x080fe400078e02ff */
[----:B------:R-:W2:Y:S01]  /*53b0*/  LDC R8, c[0x0][0x608] ;  /* 0x00018200ff087b82 */ /* 0x000ea20000000800 */
[C---:B---3--:R-:W-:Y:S01]  /*53c0*/  IMAD.WIDE.U32 R4, R3.reuse, R14, R16 ;  /* 0x0000000e03047225 */ /* 0x048fe200078e0010 */
[----:B------:R-:W3:Y:S03]  /*53d0*/  F2I.U32.TRUNC.NTZ R7, R7 ;  /* 0x0000000700077305 */ /* 0x000ee6000020f000 */
[----:B------:R-:W-:Y:S01]  /*53e0*/  IMAD R3, R3, R15, R0 ;  /* 0x0000000f03037224 */ /* 0x000fe200078e0200 */
[----:B------:R-:W-:-:S02]  /*53f0*/  I2FP.F32.U32 R0, R21 ;  /* 0x0000001500007245 */ /* 0x000fc40000201000 */
[----:B------:R-:W4:Y:S01]  /*5400*/  LDC R26, c[0x0][0x658] ;  /* 0x00019600ff1a7b82 */ /* 0x000f220000000800 */
[----:B------:R-:W-:Y:S01]  /*5410*/  IMAD.IADD R3, R5, 0x1, R3 ;  /* 0x0000000105037824 */ /* 0x000fe200078e0203 */
[----:B0-----:R-:W-:Y:S01]  /*5420*/  ISETP.NE.U32.AND P0, PT, R28, RZ, PT ;  /* 0x000000ff1c00720c */ /* 0x001fe20003f05070 */
[----:B------:R-:W-:-:S03]  /*5430*/  FMUL R0, R0, UR4 ;  /* 0x0000000400007c20 */ /* 0x000fc60008400000 */
[----:B------:R-:W-:Y:S01]  /*5440*/  ISETP.NE.AND.EX P0, PT, R29, RZ, PT, P0 ;  /* 0x000000ff1d00720c */ /* 0x000fe20003f05300 */
[----:B------:R0:W0:Y:S01]  /*5450*/  F2I.U32.TRUNC.NTZ R14, R0 ;  /* 0x00000000000e7305 */ /* 0x000022000020f000 */
[----:B------:R-:W0:Y:S01]  /*5460*/  LDC R9, c[0x0][0x144] ;  /* 0x00005100ff097b82 */ /* 0x000e220000000800 */
[-C--:B-1----:R-:W-:Y:S01]  /*5470*/  SHF.R.U64 R10, R4, R6.reuse, R3 ;  /* 0x00000006040a7219 */ /* 0x082fe20000001203 */
[----:B---3--:R-:W-:Y:S01]  /*5480*/  IMAD.MOV R7, RZ, RZ, -R7 ;  /* 0x000000ffff077224 */ /* 0x008fe200078e0a07 */
[----:B------:R-:W-:-:S05]  /*5490*/  SHF.R.U32.HI R3, RZ, R6, R3 ;  /* 0x00000006ff037219 */ /* 0x000fca0000011603 */
[----:B------:R-:W1:Y:S01]  /*54a0*/  LDC R24, c[0x0][0x148] ;  /* 0x00005200ff187b82 */ /* 0x000e620000000800 */
[-CC-:B--2---:R-:W-:Y:S02]  /*54b0*/  SHF.R.U64 R12, R10, R8.reuse, R3.reuse ;  /* 0x000000080a0c7219 */ /* 0x184fe40000001203 */
[----:B------:R-:W-:-:S05]  /*54c0*/  SHF.R.U32.HI R3, RZ, R8, R3 ;  /* 0x00000008ff037219 */ /* 0x000fca0000011603 */
[----:B------:R-:W2:Y:S01]  /*54d0*/  LDC R15, c[0x0][0x600] ;  /* 0x00018000ff0f7b82 */ /* 0x000ea20000000800 */
[-CC-:B----4-:R-:W-:Y:S02]  /*54e0*/  SHF.R.U64 R13, R12, R26.reuse, R3.reuse ;  /* 0x0000001a0c0d7219 */ /* 0x190fe40000001203 */
[----:B------:R-:W-:-:S03]  /*54f0*/  SHF.R.U32.HI R5, RZ, R26, R3 ;  /* 0x0000001aff057219 */ /* 0x000fc60000011603 */
[----:B------:R-:W-:Y:S02]  /*5500*/  IMAD.MOV.U32 R4, RZ, RZ, R13 ;  /* 0x000000ffff047224 */ /* 0x000fe400078e000d */
[----:B------:R-:W3:Y:S01]  /*5510*/  LDC R27, c[0x0][0x648] ;  /* 0x00019200ff1b7b82 */ /* 0x000ee20000000800 */
[----:B0-----:R-:W-:-:S07]  /*5520*/  IMAD R25, R9, R7, R20 ;  /* 0x0000000709197224 */ /* 0x001fce00078e0214 */
[----:B------:R-:W0:Y:S08]  /*5530*/  LDC R30, c[0x0][0x638] ;  /* 0x00018e00ff1e7b82 */ /* 0x000e300000000800 */
[----:B------:R-:W4:Y:S01]  /*5540*/  LDC R31, c[0x0][0x610] ;  /* 0x00018400ff1f7b82 */ /* 0x000f220000000800 */
[----:B-1----:R-:W-:Y:S05]  /*5550*/  @!P0 BRA `(.L_x_114) ;  /* 0x0000000000288947 */ /* 0x002fea0003800000 */
[----:B------:R-:W1:Y:S02]  /*5560*/  LDC R0, c[0x0][0x64c] ;  /* 0x00019300ff007b82 */ /* 0x000e640000000800 */
[----:B-1----:R-:W-:-:S05]  /*5570*/  IADD3 R3, P0, R13, R0, RZ ;  /* 0x000000000d037210 */ /* 0x002fca0007f1e0ff */
        /* <DEDUP_REMOVED lines=8> */
.L_x_114:
[----:B------:R-:W-:Y:S01]  /*5600*/  ISETP.NE.AND P0, PT, R2, 0x1, PT ;  /* 0x000000010200780c */ /* 0x000fe20003f05270 */
[----:B------:R-:W-:Y:S01]  /*5610*/  IMAD.MOV R14, RZ, RZ, -R14 ;  /* 0x000000ffff0e7224 */ /* 0x000fe200078e0a0e */
[----:B---3--:R-:W-:Y:S01]  /*5620*/  SHF.R.U64 R0, R4, R27, R5 ;  /* 0x0000001b04007219 */ /* 0x008fe20000001205 */
[----:B--2---:R-:W-:Y:S01]  /*5630*/  VIADD R5, R15, 0xffffffff ;  /* 0xffffffff0f057836 */ /* 0x004fe20000000000 */
[----:B------:R-:W-:-:S03]  /*5640*/  LOP3.LUT R3, R12, R73, RZ, 0xc0, !PT ;  /* 0x000000490c037212 */ /* 0x000fc600078ec0ff */
[----:B------:R-:W-:Y:S01]  /*5650*/  IMAD.MOV R4, RZ, RZ, -R0 ;  /* 0x000000ffff047224 */ /* 0x000fe200078e0a00 */
[----:B------:R-:W-:Y:S01]  /*5660*/  LOP3.LUT R10, R10, R5, RZ, 0xc0, !PT ;  /* 0x000000050a0a7212 */ /* 0x000fe200078ec0ff */
[----:B------:R-:W-:Y:S02]  /*5670*/  IMAD R0, R68, R0, R3 ;  /* 0x0000000044007224 */ /* 0x000fe400078e0203 */
[----:B0-----:R-:W-:Y:S02]  /*5680*/  IMAD R3, R4, R30, R13 ;  /* 0x0000001e04037224 */ /* 0x001fe400078e020d */
[----:B------:R-:W-:Y:S02]  /*5690*/  @P0 IMAD R25, R24, R14, R21 ;  /* 0x0000000e18190224 */ /* 0x000fe400078e0215 */
[----:B------:R-:W-:Y:S02]  /*56a0*/  IMAD R5, R3, R15, R10 ;  /* 0x0000000f03057224 */ /* 0x000fe400078e020a */
[----:B----4-:R-:W-:-:S02]  /*56b0*/  IMAD R0, R0, R31, R25 ;  /* 0x0000001f00007224 */ /* 0x010fc400078e0219 */
[----:B------:R-:W-:-:S03]  /*56c0*/  IMAD.MOV.U32 R4, RZ, RZ, 0x1 ;  /* 0x00000001ff047424 */ /* 0x000fc600078e00ff */
[----:B------:R-:W-:Y:S02]  /*56d0*/  SEL R76, R5, R0, !P0 ;  /* 0x00000000054c7207 */ /* 0x000fe40004000000 */
[----:B------:R-:W-:Y:S02]  /*56e0*/  PRMT R3, R4, 0x7610, R3 ;  /* 0x0000761004037816 */ /* 0x000fe40000000003 */
[----:B------:R-:W-:-:S07]  /*56f0*/  SEL R0, R0, R5, !P0 ;  /* 0x0000000500007207 */ /* 0x000fce0004000000 */
.L_x_112:
[----:B------:R-:W-:Y:S01]  /*5700*/  LOP3.LUT P0, RZ, R3, 0xff, RZ, 0xc0, !PT ;  /* 0x000000ff03ff7812 */ /* 0x000fe2000780c0ff */
[----:B------:R-:W-:-:S12]  /*5710*/  IMAD.MOV.U32 R77, RZ, RZ, R0 ;  /* 0x000000ffff4d7224 */ /* 0x000fd800078e0000 */
[----:B------:R-:W-:Y:S05]  /*5720*/  @P0 BRA `(.L_x_115) ;  /* 0xffffffbc00c00947 */ /* 0x000fea000383ffff */
[----:B------:R-:W-:Y:S05]  /*5730*/  EXIT ;  /* 0x000000000000794d */ /* 0x000fea0003800000 */
.L_x_8:
        /* <DEDUP_REMOVED lines=26> */
.L_x_117:
[----:B------:R-:W0:Y:S01]  /*58e0*/  LDC.64 R28, c[0x0][0x640] ;  /* 0x00019000ff1c7b82 */ /* 0x000e220000000a00 */
[-CC-:B------:R-:W-:Y:S01]  /*58f0*/  SHF.R.U64 R21, R14, R8.reuse, R15.reuse ;  /* 0x000000080e157219 */ /* 0x180fe2000000120f */
[----:B------:R-:W-:Y:S01]  /*5900*/  IMAD.MOV.U32 R31, RZ, RZ, 0x1 ;  /* 0x00000001ff1f7424 */ /* 0x000fe200078e00ff */
[----:B------:R-:W-:Y:S02]  /*5910*/  SHF.R.U32.HI R7, RZ, R8, R15 ;  /* 0x00000008ff077219 */ /* 0x000fe4000001160f */
[----:B------:R-:W-:-:S03]  /*5920*/  IADD3 R13, P0, RZ, -R21, RZ ;  /* 0x80000015ff0d7210 */ /* 0x000fc60007f1e0ff */
[----:B------:R-:W1:Y:S02]  /*5930*/  LDC R12, c[0x0][0x618] ;  /* 0x00018600ff0c7b82 */ /* 0x000e640000000800 */
[----:B------:R-:W-:Y:S02]  /*5940*/  IMAD.X R7, RZ, RZ, ~R7, P0 ;  /* 0x000000ffff077224 */ /* 0x000fe400000e0e07 */
[----:B------:R-:W-:-:S04]  /*5950*/  IMAD.WIDE.U32 R10, R13, R24, R16 ;  /* 0x000000180d0a7225 */ /* 0x000fc800078e0010 */
[----:B------:R-:W2:Y:S01]  /*5960*/  LDC R14, c[0x0][0x608] ;  /* 0x00018200ff0e7b82 */ /* 0x000ea20000000800 */
[----:B------:R-:W-:-:S04]  /*5970*/  IMAD R8, R7, R24, RZ ;  /* 0x0000001807087224 */ /* 0x000fc800078e02ff */
[----:B------:R-:W-:-:S03]  /*5980*/  IMAD R7, R13, R25, R8 ;  /* 0x000000190d077224 */ /* 0x000fc600078e0208 */
[----:B------:R-:W3:Y:S01]  /*5990*/  LDC R26, c[0x0][0x658] ;  /* 0x00019600ff1a7b82 */ /* 0x000ee20000000800 */
[----:B------:R-:W-:Y:S01]  /*59a0*/  IMAD.IADD R7, R11, 0x1, R7 ;  /* 0x000000010b077824 */ /* 0x000fe200078e0207 */
[----:B0-----:R-:W-:Y:S01]  /*59b0*/  ISETP.NE.U32.AND P0, PT, R28, RZ, PT ;  /* 0x000000ff1c00720c */ /* 0x001fe20003f05070 */
[----:B------:R-:W-:-:S03]  /*59c0*/  IMAD.MOV.U32 R11, RZ, RZ, -0x1 ;  /* 0xffffffffff0b7424 */ /* 0x000fc600078e00ff */
        /* <DEDUP_REMOVED lines=8> */
[-C--:B---3--:R-:W-:Y:S02]  /*5a50*/  SHF.L.U32 R10, R11, R26.reuse, RZ ;  /* 0x0000001a0b0a7219 */ /* 0x088fe400000006ff */
[--C-:B------:R-:W-:Y:S02]  /*5a60*/  SHF.R.U64 R24, R22, R26, R7.reuse ;  /* 0x0000001a16187219 */ /* 0x100fe40000001207 */
[----:B------:R-:W-:Y:S02]  /*5a70*/  LOP3.LUT R33, RZ, R10, RZ, 0x33, !PT ;  /* 0x0000000aff217212 */ /* 0x000fe400078e33ff */
[----:B------:R-:W-:Y:S01]  /*5a80*/  SHF.R.U32.HI R11, RZ, R26, R7 ;  /* 0x0000001aff0b7219 */ /* 0x000fe20000011607 */
[----:B------:R-:W3:Y:S01]  /*5a90*/  LDC R30, c[0x0][0x610] ;  /* 0x00018400ff1e7b82 */ /* 0x000ee20000000800 */
[----:B------:R-:W-:Y:S01]  /*5aa0*/  IMAD.MOV.U32 R10, RZ, RZ, R24 ;  /* 0x000000ffff0a7224 */ /* 0x000fe200078e0018 */
[----:B------:R-:W-:Y:S06]  /*5ab0*/  @!P0 BRA `(.L_x_118) ;  /* 0x0000000000288947 */ /* 0x000fec0003800000 */
        /* <DEDUP_REMOVED lines=10> */
.L_x_118:
[----:B------:R-:W-:Y:S02]  /*5b60*/  ISETP.NE.AND P0, PT, R2, 0x1, PT ;  /* 0x000000010200780c */ /* 0x000fe40003f05270 */
[----:B-1----:R-:W-:Y:S01]  /*5b70*/  SHF.R.U64 R8, R10, R8, R11 ;  /* 0x000000080a087219 */ /* 0x002fe2000000120b */
[----:B0-----:R-:W-:Y:S01]  /*5b80*/  VIADD R11, R25, 0xffffffff ;  /* 0xffffffff190b7836 */ /* 0x001fe20000000000 */
[----:B------:R-:W-:Y:S02]  /*5b90*/  SHF.L.U32 R31, R31, R26, RZ ;  /* 0x0000001a1f1f7219 */ /* 0x000fe400000006ff */
[----:B------:R-:W-:Y:S01]  /*5ba0*/  LOP3.LUT R5, R22, R33, RZ, 0xc0, !PT ;  /* 0x0000002116057212 */ /* 0x000fe200078ec0ff */
[----:B------:R-:W-:-:S04]  /*5bb0*/  IMAD.MOV R7, RZ, RZ, -R8 ;  /* 0x000000ffff077224 */ /* 0x000fc800078e0a08 */
[----:B------:R-:W-:Y:S02]  /*5bc0*/  IMAD R5, R31, R8, R5 ;  /* 0x000000081f057224 */ /* 0x000fe400078e0205 */
[----:B------:R-:W-:Y:S01]  /*5bd0*/  @P0 IMAD R6, R9, R23, R4 ;  /* 0x0000001709060224 */ /* 0x000fe200078e0204 */
[----:B------:R-:W-:Y:S01]  /*5be0*/  LOP3.LUT R9, R20, R11, RZ, 0xc0, !PT ;  /* 0x0000000b14097212 */ /* 0x000fe200078ec0ff */
[----:B--2---:R-:W-:Y:S02]  /*5bf0*/  IMAD R4, R7, R27, R24 ;  /* 0x0000001b07047224 */ /* 0x004fe400078e0218 */
[----:B---3--:R-:W-:Y:S02]  /*5c00*/  IMAD R6, R5, R30, R6 ;  /* 0x0000001e05067224 */ /* 0x008fe400078e0206 */
[----:B------:R-:W-:Y:S02]  /*5c10*/  IMAD R5, R4, R25, R9 ;  /* 0x0000001904057224 */ /* 0x000fe400078e0209 */
[----:B------:R-:W-:-:S02]  /*5c20*/  IMAD.MOV.U32 R8, RZ, RZ, 0x1 ;  /* 0x00000001ff087424 */ /* 0x000fc400078e00ff */
[----:B------:R-:W-:Y:S01]  /*5c30*/  IMAD.MOV.U32 R7, RZ, RZ, R21 ;  /* 0x000000ffff077224 */ /* 0x000fe200078e0015 */
[----:B------:R-:W-:Y:S02]  /*5c40*/  SEL R19, R5, R6, !P0 ;  /* 0x0000000605137207 */ /* 0x000fe40004000000 */
[----:B------:R-:W-:-:S07]  /*5c50*/  SEL R20, R6, R5, !P0 ;  /* 0x0000000506147207 */ /* 0x000fce0004000000 */
.L_x_116:
[----:B------:R-:W-:-:S08]  /*5c60*/  NOP ;  /* 0x0000000000007918 */ /* 0x000fd00000000000 */
[----:B------:R-:W0:-:S00]  /*5c70*/  USETMAXREG.DEALLOC.CTAPOOL 0x28 ;  /* 0x00000028000079c8 */ /* 0x000e0000080e0500 */
[----:B0-----:R-:W-:-:S13]  /*5c80*/  ISETP.NE.AND P0, PT, R3, RZ, PT ;  /* 0x000000ff0300720c */ /* 0x001fda0003f05270 */
[----:B------:R-:W-:Y:S05]  /*5c90*/  @P0 EXIT ;  /* 0x000000000000094d */ /* 0x000fea0003800000 */
[----:B------:R-:W-:Y:S01]  /*5ca0*/  LOP3.LUT P0, RZ, R8, 0xff, RZ, 0xc0, !PT ;  /* 0x000000ff08ff7812 */ /* 0x000fe2000780c0ff */
[----:B------:R-:W-:Y:S02]  /*5cb0*/  IMAD.MOV.U32 R3, RZ, RZ, 0x1 ;  /* 0x00000001ff037424 */ /* 0x000fe400078e00ff */
[----:B------:R-:W-:-:S10]  /*5cc0*/  IMAD.MOV.U32 R8, RZ, RZ, RZ ;  /* 0x000000ffff087224 */ /* 0x000fd400078e00ff */
[----:B------:R-:W-:Y:S05]  /*5cd0*/  @!P0 BRA `(.L_x_119) ;  /* 0x0000000c00208947 */ /* 0x000fea0003800000 */
[----:B------:R-:W0:Y:S01]  /*5ce0*/  LDC R3, c[0x0][0x28c] ;  /* 0x0000a300ff037b82 */ /* 0x000e220000000800 */
[----:B------:R-:W1:Y:S01]  /*5cf0*/  S2R R10, SR_CgaCtaId ;  /* 0x00000000000a7919 */ /* 0x000e620000008800 */
[----:B------:R-:W-:Y:S01]  /*5d00*/  ULDC UR5, c[0x0][0x658] ;  /* 0x0001960000057ab9 */ /* 0x000fe20000000800 */
[----:B------:R-:W-:Y:S01]  /*5d10*/  UMOV UR6, 0xffffffff ;  /* 0xffffffff00067882 */ /* 0x000fe20000000000 */
[----:B------:R-:W-:Y:S01]  /*5d20*/  BSSY B0, `(.L_x_119) ;  /* 0x00000c3000007945 */ /* 0x000fe20003800000 */
[----:B------:R-:W-:Y:S01]  /*5d30*/  USHF.L.U32 UR6, UR6, UR5, URZ ;  /* 0x0000000506067299 */ /* 0x000fe2000800063f */
[----:B------:R-:W-:Y:S01]  /*5d40*/  IMAD.MOV.U32 R12, RZ, RZ, 0x1 ;  /* 0x00000001ff0c7424 */ /* 0x000fe200078e00ff */
[----:B------:R-:W-:Y:S01]  /*5d50*/  LOP3.LUT R9, R18, 0x2, RZ, 0xfc, !PT ;  /* 0x0000000212097812 */ /* 0x000fe200078efcff */
[----:B------:R-:W-:Y:S01]  /*5d60*/  IMAD.MOV.U32 R8, RZ, RZ, RZ ;  /* 0x000000ffff087224 */ /* 0x000fe200078e00ff */
[----:B------:R-:W-:Y:S01]  /*5d70*/  ULDC UR4, c[0x0][0x600] ;  /* 0x0001800000047ab9 */ /* 0x000fe20000000800 */
[----:B------:R-:W-:Y:S01]  /*5d80*/  UMOV UR7, 0x1 ;  /* 0x0000000100077882 */ /* 0x000fe20000000000 */
[----:B------:R-:W-:-:S02]  /*5d90*/  UIADD3 UR15, UR4, -0x1, URZ ;  /* 0xffffffff040f7890 */ /* 0x000fc4000fffe03f */
[----:B------:R-:W-:Y:S02]  /*5da0*/  USHF.L.U32 UR17, UR7, UR5, URZ ;  /* 0x0000000507117299 */ /* 0x000fe4000800063f */
[----:B------:R-:W-:Y:S01]  /*5db0*/  ULOP3.LUT UR16, URZ, UR6, URZ, 0x33, !UPT ;  /* 0x000000063f107292 */ /* 0x000fe2000f8e333f */
[----:B------:R-:W-:Y:S01]  /*5dc0*/  ULDC.64 UR20, c[0x0][0x198] ;  /* 0x0000660000147ab9 */ /* 0x000fe20000000a00 */
[----:B0-----:R-:W-:-:S05]  /*5dd0*/  VIADD R3, R3, 0x1f ;  /* 0x0000001f03037836 */ /* 0x001fca0000000000 */
[----:B------:R-:W-:-:S04]  /*5de0*/  SHF.R.S32.HI R4, RZ, 0x1f, R3 ;  /* 0x0000001fff047819 */ /* 0x000fc80000011403 */
[----:B------:R-:W-:Y:S01]  /*5df0*/  LEA.HI R4, R4, R3, RZ, 0x5 ;  /* 0x0000000304047211 */ /* 0x000fe200078f28ff */
[----:B------:R-:W-:Y:S01]  /*5e00*/  IMAD.MOV.U32 R3, RZ, RZ, 0x1 ;  /* 0x00000001ff037424 */ /* 0x000fe200078e00ff */
[----:B-1----:R-:W-:Y:S02]  /*5e10*/  LOP3.LUT R10, R10, 0x1, RZ, 0xc0, !PT ;  /* 0x000000010a0a7812 */ /* 0x002fe400078ec0ff */
[----:B------:R-:W-:-:S05]  /*5e20*/  SHF.R.S32.HI R11, RZ, 0x5, R4 ;  /* 0x00000005ff0b7819 */ /* 0x000fca0000011404 */
[----:B------:R-:W-:-:S07]  /*5e30*/  VIADD R13, R11, 0x1 ;  /* 0x000000010b0d7836 */ /* 0x000fce0000000000 */
.L_x_130:
[----:B------:R-:W-:-:S03]  /*5e40*/  UMOV UR4, 0xffffffff ;  /* 0xffffffff00047882 */ /* 0x000fc60000000000 */
[----:B------:R-:W-:Y:S05]  /*5e50*/  BRA.DIV UR4, `(.L_x_120) ;  /* 0x0000001604807947 */ /* 0x000fea000b800000 */
[----:B------:R-:W-:-:S13]  /*5e60*/  ELECT P6, URZ, PT ;  /* 0x00000000003f782f */ /* 0x000fda00038c0000 */
.L_x_154:
[----:B------:R-:W0:Y:S01]  /*5e70*/  LDC R4, c[0x0][0x28c] ;  /* 0x0000a300ff047b82 */ /* 0x000e220000000800 */
[----:B------:R-:W-:Y:S01]  /*5e80*/  BSSY B1, `(.L_x_121) ;  /* 0x000003a000017945 */ /* 0x000fe20003800000 */
[----:B0-----:R-:W-:-:S13]  /*5e90*/  ISETP.LT.OR P6, PT, R4, 0x1, !P6 ;  /* 0x000000010400780c */ /* 0x001fda00077c1670 */
[----:B------:R-:W-:Y:S05]  /*5ea0*/  @P6 BRA `(.L_x_122) ;  /* 0x0000000000dc6947 */ /* 0x000fea0003800000 */
[----:B------:R-:W-:Y:S02]  /*5eb0*/  IMAD R19, R19, 0x2, R10 ;  /* 0x0000000213137824 */ /* 0x000fe400078e020a */
[----:B------:R-:W-:Y:S02]  /*5ec0*/  IMAD.SHL.U32 R20, R20, 0x80, RZ ;  /* 0x0000008014147824 */ /* 0x000fe400078e00ff */
[----:B------:R-:W-:Y:S02]  /*5ed0*/  IMAD.MOV.U32 R23, RZ, RZ, RZ ;  /* 0x000000ffff177224 */ /* 0x000fe400078e00ff */
[----:B------:R-:W-:Y:S02]  /*5ee0*/  IMAD.MOV.U32 R4, RZ, RZ, R13 ;  /* 0x000000ffff047224 */ /* 0x000fe400078e000d */
[----:B------:R-:W-:Y:S02]  /*5ef0*/  IMAD.MOV.U32 R5, RZ, RZ, R3 ;  /* 0x000000ffff057224 */ /* 0x000fe400078e0003 */
[----:B------:R-:W-:-:S02]  /*5f00*/  IMAD.MOV.U32 R15, RZ, RZ, R8 ;  /* 0x000000ffff0f7224 */ /* 0x000fc400078e0008 */
[----:B------:R-:W-:-:S07]  /*5f10*/  IMAD R19, R19, 0x28, RZ ;  /* 0x0000002813137824 */ /* 0x000fce00078e02ff */
.L_x_125:
[----:B------:R-:W0:Y:S01]  /*5f20*/  S2R R21, SR_CgaCtaId ;  /* 0x0000000000157919 */ /* 0x000e220000008800 */
[----:B------:R-:W-:Y:S02]  /*5f30*/  MOV R6, 0x400 ;  /* 0x0000040000067802 */ /* 0x000fe40000000f00 */
[----:B------:R-:W-:-:S13]  /*5f40*/  ISETP.NE.AND P1, PT, R0, RZ, PT ;  /* 0x000000ff0000720c */ /* 0x000fda0003f25270 */
[----:B------:R-:W1:Y:S01]  /*5f50*/  @!P1 LDC R14, c[0x0][0x500] ;  /* 0x00014000ff0e9b82 */ /* 0x000e620000000800 */
[----:B0-----:R-:W-:Y:S02]  /*5f60*/  LEA R22, R21, R6, 0x18 ;  /* 0x0000000615167211 */ /* 0x001fe400078ec0ff */
[----:B------:R-:W-:-:S03]  /*5f70*/  SHF.L.U32 R6, R5, 0x1f, RZ ;  /* 0x0000001f05067819 */ /* 0x000fc600000006ff */
[----:B------:R-:W-:-:S04]  /*5f80*/  IMAD R21, R15, 0x8, R22 ;  /* 0x000000080f157824 */ /* 0x000fc800078e0216 */
[----:B------:R-:W0:Y:S02]  /*5f90*/  SYNCS.PHASECHK.TRANS64.TRYWAIT P0, [R21+URZ+0x88], R6 ;  /* 0x00008806150075a7 */ /* 0x000e24000800017f */
[----:B01----:R-:W-:Y:S05]  /*5fa0*/  @!P0 BRA `(.L_x_123) ;  /* 0x00000014004c8947 */ /* 0x003fea0003800000 */
.L_x_155:
[----:B0-----:R-:W-:Y:S01]  /*5fb0*/  PRMT R6, R9, 0x9910, RZ ;  /* 0x0000991009067816 */ /* 0x001fe200000000ff */
[----:B------:R0:W-:Y:S03]  /*5fc0*/  @!P1 SYNCS.ARRIVE.TRANS64 RZ, [R21+URZ], R14 ;  /* 0x0000000e15ff99a7 */ /* 0x0001e6000800003f */
[----:B------:R-:W-:-:S13]  /*5fd0*/  ISETP.NE.AND P0, PT, R6, 0x2, PT ;  /* 0x000000020600780c */ /* 0x000fda0003f05270 */
[----:B0-----:R-:W-:Y:S05]  /*5fe0*/  @P0 BRA `(.L_x_124) ;  /* 0x0000000000040947 */ /* 0x001fea0003800000 */
[----:B------:R-:W-:Y:S01]  /*5ff0*/  BPT.TRAP 0x1 ;  /* 0x000000040000795c */ /* 0x000fe20000300000 */
.L_x_124:
[----:B------:R-:W-:Y:S01]  /*6000*/  IMAD R6, R15, 0x2, R10 ;  /* 0x000000020f067824 */ /* 0x000fe200078e020a */
[----:B------:R-:W-:Y:S01]  /*6010*/  R2UR UR9, R21 ;  /* 0x00000000150972ca */ /* 0x000fe200000e0000 */
[--C-:B------:R-:W-:Y:S01]  /*6020*/  IMAD R14, R15, 0x2000, R22.reuse ;  /* 0x000020000f0e7824 */ /* 0x100fe200078e0216 */
[----:B------:R-:W-:Y:S01]  /*6030*/  UIADD3 UR4, UP0, UR20, 0xf0, URZ ;  /* 0x000000f014047890 */ /* 0x000fe2000ff1e03f */
[----:B------:R-:W-:Y:S01]  /*6040*/  IMAD R6, R6, 0x500, RZ ;  /* 0x0000050006067824 */ /* 0x000fe200078e02ff */
[----:B------:R-:W-:Y:S01]  /*6050*/  R2UR UR11, R20 ;  /* 0x00000000140b72ca */ /* 0x000fe200000e0000 */
[----:B------:R-:W-:Y:S01]  /*6060*/  VIADD R4, R4, 0xffffffff ;  /* 0xffffffff04047836 */ /* 0x000fe20000000000 */
[----:B------:R-:W-:Y:S01]  /*6070*/  R2UR UR5, R14 ;  /* 0x000000000e0572ca */ /* 0x000fe200000e0000 */
[----:B------:R-:W-:Y:S01]  /*6080*/  IMAD R6, R6, 0x2, R22 ;  /* 0x0000000206067824 */ /* 0x000fe200078e0216 */
[----:B------:R-:W-:Y:S01]  /*6090*/  R2UR UR10, R23 ;  /* 0x00000000170a72ca */ /* 0x000fe200000e0000 */
[----:B------:R-:W-:Y:S01]  /*60a0*/  UIADD3 UR22, UP1, UR20, 0x1f0, URZ ;  /* 0x000001f014167890 */ /* 0x000fe2000ff3e03f */
[----:B------:R-:W-:Y:S01]  /*60b0*/  R2UR UR12, R7 ;  /* 0x00000000070c72ca */ /* 0x000fe200000e0000 */
[----:B------:R-:W-:Y:S01]  /*60c0*/  VIADD R15, R15, 0x1 ;  /* 0x000000010f0f7836 */ /* 0x000fe20000000000 */
[----:B------:R-:W-:Y:S01]  /*60d0*/  R2UR UR8, R6 ;  /* 0x00000000060872ca */ /* 0x000fe200000e0000 */
[----:B------:R-:W-:Y:S01]  /*60e0*/  UIADD3.X UR23, URZ, UR21, URZ, UP1, !UPT ;  /* 0x000000153f177290 */ /* 0x000fe20008ffe43f */
[----:B------:R-:W-:Y:S01]  /*60f0*/  R2UR UR18, R19 ;  /* 0x00000000131272ca */ /* 0x000fe200000e0000 */
[----:B------:R-:W-:Y:S01]  /*6100*/  UMOV UR6, 0x0 ;  /* 0x0000000000067882 */ /* 0x000fe20000000000 */
[----:B------:R-:W-:Y:S01]  /*6110*/  ISETP.GT.AND P1, PT, R4, 0x1, PT ;  /* 0x000000010400780c */ /* 0x000fe20003f24270 */
[----:B------:R-:W-:Y:S01]  /*6120*/  UMOV UR7, 0x10000000 ;  /* 0x1000000000077882 */ /* 0x000fe20000000000 */
[----:B------:R-:W-:Y:S01]  /*6130*/  ISETP.NE.AND P0, PT, R15, 0x11, PT ;  /* 0x000000110f00780c */ /* 0x000fe20003f05270 */
[----:B------:R-:W-:Y:S01]  /*6140*/  UIADD3 UR13, UR5, 0x200, URZ ;  /* 0x00000200050d7890 */ /* 0x000fe2000fffe03f */
[----:B------:R-:W-:Y:S01]  /*6150*/  VIADD R23, R23, 0x20 ;  /* 0x0000002017177836 */ /* 0x000fe20000000000 */
[----:B------:R-:W-:Y:S01]  /*6160*/  UIADD3.X UR5, URZ, UR21, URZ, UP0, !UPT ;  /* 0x000000153f057290 */ /* 0x000fe200087fe43f */
[----:B------:R-:W-:Y:S01]  /*6170*/  SEL R6, RZ, 0x1, P0 ;  /* 0x00000001ff067807 */ /* 0x000fe20000000000 */
[----:B------:R-:W-:Y:S01]  /*6180*/  UMOV UR19, 0x30000 ;  /* 0x0003000000137882 */ /* 0x000fe20000000000 */
[----:B------:R-:W-:Y:S01]  /*6190*/  SEL R15, R15, RZ, P0 ;  /* 0x000000ff0f0f7207 */ /* 0x000fe20000000000 */
[----:B------:R-:W-:Y:S01]  /*61a0*/  UIADD3 UR14, UR8, 0x22200, URZ ;  /* 0x00022200080e7890 */ /* 0x000fe2000fffe03f */
[----:B------:R-:W-:-:S02]  /*61b0*/  LOP3.LUT R5, R5, R6, RZ, 0x3c, !PT ;  /* 0x0000000605057212 */ /* 0x000fc400078e3cff */
[----:B------:R-:W-:Y:S02]  /*61c0*/  UMOV UR8, UR13 ;  /* 0x0000000d00087c82 */ /* 0x000fe40008000000 */
[----:B------:R0:W-:Y:S02]  /*61d0*/  UTMALDG.3D [UR8], [UR4], desc[UR6] ;  /* 0x00000608040075b4 */ /* 0x0001e40008011000 */
[----:B0-----:R-:W-:Y:S01]  /*61e0*/  UMOV UR8, UR14 ;  /* 0x0000000e00087c82 */ /* 0x001fe20008000000 */
[----:B------:R-:W-:Y:S02]  /*61f0*/  UMOV UR11, UR18 ;  /* 0x00000012000b7c82 */ /* 0x000fe40008000000 */
[----:B------:R0:W-:Y:S02]  /*6200*/  UTMALDG.3D.MULTICAST [UR8], [UR22], UR19, desc[UR6] ;  /* 0x00000608160073b4 */ /* 0x0001e40008011813 */
[----:B0-----:R-:W-:Y:S05]  /*6210*/  @P1 BRA `(.L_x_125) ;  /* 0xfffffffc00401947 */ /* 0x001fea000383ffff */
.L_x_122:
[----:B------:R-:W-:Y:S05]  /*6220*/  BSYNC B1 ;  /* 0x0000000000017941 */ /* 0x000fea0003800000 */
.L_x_121:
[----:B------:R-:W-:Y:S01]  /*6230*/  LOP3.LUT P1, RZ, R12, 0xff, RZ, 0xc0, !PT ;  /* 0x000000ff0cff7812 */ /* 0x000fe2000782c0ff */
[C---:B------:R-:W-:Y:S01]  /*6240*/  IMAD.IADD R7, R11.reuse, 0x1, R8 ;  /* 0x000000010b077824 */ /* 0x040fe200078e0208 */
[----:B------:R-:W-:Y:S01]  /*6250*/  ULDC.64 UR4, c[0x0][0x650] ;  /* 0x0001940000047ab9 */ /* 0x000fe20000000a00 */
[----:B------:R-:W-:Y:S01]  /*6260*/  ISETP.GE.U32.AND P2, PT, R11, 0x11, PT ;  /* 0x000000110b00780c */ /* 0x000fe20003f46070 */
[----:B------:R-:W-:Y:S01]  /*6270*/  BSSY B1, `(.L_x_126) ;  /* 0x000006b000017945 */ /* 0x000fe20003800000 */
[----:B------:R-:W-:Y:S01]  /*6280*/  IMAD.MOV.U32 R20, RZ, RZ, -0x1 ;  /* 0xffffffffff147424 */ /* 0x000fe200078e00ff */
[----:B------:R-:W-:Y:S01]  /*6290*/  ISETP.GT.U32.AND P0, PT, R7, 0x10, PT ;  /* 0x000000100700780c */ /* 0x000fe20003f04070 */
[----:B------:R-:W-:Y:S01]  /*62a0*/  IMAD.MOV.U32 R19, RZ, RZ, -0x1 ;  /* 0xffffffffff137424 */ /* 0x000fe200078e00ff */
[----:B------:R-:W-:Y:S02]  /*62b0*/  PRMT R12, RZ, 0x7610, R12 ;  /* 0x00007610ff0c7816 */ /* 0x000fe4000000000c */
[----:B------:R-:W-:-:S03]  /*62c0*/  ISETP.LT.U32.AND P0, PT, R11, 0x11, P0 ;  /* 0x000000110b00780c */ /* 0x000fc60000701070 */
[----:B------:R-:W0:Y:S01]  /*62d0*/  @P1 S2R R5, SR_CgaCtaId ;  /* 0x0000000000051919 */ /* 0x000e220000008800 */
[----:B------:R-:W-:-:S04]  /*62e0*/  @P1 MOV R4, 0x400 ;  /* 0x0000040000041802 */ /* 0x000fc80000000f00 */
[----:B0-----:R-:W-:Y:S01]  /*62f0*/  @P1 LEA R6, R5, R4, 0x18 ;  /* 0x0000000405061211 */ /* 0x001fe200078ec0ff */
[----:B------:R-:W-:Y:S01]  /*6300*/  IMAD.WIDE.U32 R4, R7, -0xf0f0f0f, RZ ;  /* 0xf0f0f0f107047825 */ /* 0x000fe200078e00ff */
[----:B------:R-:W-:Y:S02]  /*6310*/  SEL R4, RZ, 0x1, !P0 ;  /* 0x00000001ff047807 */ /* 0x000fe40004000000 */
[----:B------:R0:W-:Y:S01]  /*6320*/  @P1 SYNCS.ARRIVE.TRANS64.A1T0 RZ, [R6+URZ+0x128], RZ ;  /* 0x000128ff06ff19a7 */ /* 0x0001e2000810003f */
[----:B------:R-:W-:Y:S02]  /*6330*/  IADD3 R16, P1, R16, UR36, RZ ;  /* 0x0000002410107c10 */ /* 0x000fe4000ff3e0ff */
[----:B------:R-:W-:Y:S02]  /*6340*/  LOP3.LUT R3, R3, R4, RZ, 0x3c, !PT ;  /* 0x0000000403037212 */ /* 0x000fe400078e3cff */
[----:B------:R-:W-:Y:S02]  /*6350*/  IADD3.X R17, R17, UR42, RZ, P1, !PT ;  /* 0x0000002a11117c10 */ /* 0x000fe40008ffe4ff */
[----:B------:R-:W-:-:S02]  /*6360*/  ISETP.GE.U32.AND P0, PT, R16, UR4, PT ;  /* 0x0000000410007c0c */ /* 0x000fc4000bf06070 */
[----:B0-----:R-:W-:Y:S02]  /*6370*/  SHF.R.U32.HI R6, RZ, 0x4, R5 ;  /* 0x00000004ff067819 */ /* 0x001fe40000011605 */
[----:B------:R-:W-:Y:S02]  /*6380*/  ISETP.GE.U32.AND.EX P0, PT, R17, UR5, PT, P0 ;  /* 0x0000000511007c0c */ /* 0x000fe4000bf06100 */
[----:B------:R-:W-:Y:S01]  /*6390*/  @P2 LOP3.LUT R3, R3, 0x1, R6, 0x78, !PT ;  /* 0x0000000103032812 */ /* 0x000fe200078e7806 */
[----:B------:R-:W-:Y:S01]  /*63a0*/  IMAD R8, R6, -0x11, R7 ;  /* 0xffffffef06087824 */ /* 0x000fe200078e0207 */
[----:B------:R-:W-:Y:S01]  /*63b0*/  PRMT R4, RZ, 0x7610, R4 ;  /* 0x00007610ff047816 */ /* 0x000fe20000000004 */
[----:B------:R-:W-:-:S08]  /*63c0*/  IMAD.MOV.U32 R7, RZ, RZ, -0x1 ;  /* 0xffffffffff077424 */ /* 0x000fd000078e00ff */
[----:B------:R-:W-:Y:S05]  /*63d0*/  @P0 BRA `(.L_x_127) ;  /* 0x0000000400500947 */ /* 0x000fea0003800000 */
[----:B------:R-:W0:Y:S01]  /*63e0*/  S2R R19, SR_CTAID.X ;  /* 0x0000000000137919 */ /* 0x000e220000002500 */
[----:B------:R-:W-:Y:S01]  /*63f0*/  ULDC.64 UR4, c[0x0][0x628] ;  /* 0x00018a0000047ab9 */ /* 0x000fe20000000a00 */
[----:B------:R-:W1:Y:S01]  /*6400*/  LDC R20, c[0x0][0x144] ;  /* 0x00005100ff147b82 */ /* 0x000e620000000800 */
[----:B------:R-:W-:Y:S01]  /*6410*/  ISETP.NE.U32.AND P0, PT, RZ, UR4, PT ;  /* 0x00000004ff007c0c */ /* 0x000fe2000bf05070 */
[----:B------:R-:W2:Y:S01]  /*6420*/  S2R R14, SR_CTAID.Y ;  /* 0x00000000000e7919 */ /* 0x000ea20000002600 */
[----:B------:R-:W-:Y:S01]  /*6430*/  ULDC UR7, c[0x0][0x630] ;  /* 0x00018c0000077ab9 */ /* 0x000fe20000000800 */
[----:B------:R-:W-:Y:S01]  /*6440*/  ULDC UR8, c[0x0][0x150] ;  /* 0x0000540000087ab9 */ /* 0x000fe20000000800 */
[----:B------:R-:W-:Y:S01]  /*6450*/  ISETP.NE.AND.EX P0, PT, RZ, UR5, PT, P0 ;  /* 0x00000005ff007c0c */ /* 0x000fe2000bf05300 */
[----:B------:R-:W-:Y:S02]  /*6460*/  IMAD.MOV.U32 R4, RZ, RZ, R16 ;  /* 0x000000ffff047224 */ /* 0x000fe400078e0010 */
[----:B------:R-:W-:Y:S01]  /*6470*/  IMAD.MOV.U32 R5, RZ, RZ, R17 ;  /* 0x000000ffff057224 */ /* 0x000fe200078e0011 */
[----:B0-----:R-:W-:-:S09]  /*6480*/  I2FP.F32.U32 R21, R19 ;  /* 0x0000001300157245 */ /* 0x001fd20000201000 */
[----:B------:R-:W-:Y:S05]  /*6490*/  @!P0 BRA `(.L_x_128) ;  /* 0x0000000000288947 */ /* 0x000fea0003800000 */
[----:B------:R-:W-:Y:S02]  /*64a0*/  ULDC UR6, c[0x0][0x634] ;  /* 0x00018d0000067ab9 */ /* 0x000fe40000000800 */
[----:B------:R-:W-:-:S05]  /*64b0*/  IADD3 R5, P0, R16, UR6, RZ ;  /* 0x0000000610057c10 */ /* 0x000fca000ff1e0ff */
[----:B------:R-:W-:-:S04]  /*64c0*/  IMAD.X R15, RZ, RZ, R17, P0 ;  /* 0x000000ffff0f7224 */ /* 0x000fc800000e0611 */
[----:B------:R-:W-:-:S04]  /*64d0*/  IMAD.WIDE.U32 R6, R15, UR4, RZ ;  /* 0x000000040f067c25 */ /* 0x000fc8000f8e00ff */
[----:B------:R-:W-:-:S04]  /*64e0*/  IMAD.WIDE.U32 R6, P0, R5, UR5, R6 ;  /* 0x0000000505067c25 */ /* 0x000fc8000f800006 */
[----:B------:R-:W-:-:S04]  /*64f0*/  IMAD.WIDE.U32 R4, R5, UR4, RZ ;  /* 0x0000000405047c25 */ /* 0x000fc8000f8e00ff */
[----:B------:R-:W-:Y:S01]  /*6500*/  IMAD.MOV.U32 R4, RZ, RZ, R7 ;  /* 0x000000ffff047224 */ /* 0x000fe200078e0007 */
[----:B------:R-:W-:Y:S01]  /*6510*/  IADD3 RZ, P1, R5, R6, RZ ;  /* 0x0000000605ff7210 */ /* 0x000fe20007f3e0ff */
[----:B------:R-:W-:-:S04]  /*6520*/  IMAD.X R5, RZ, RZ, RZ, P0 ;  /* 0x000000ffff057224 */ /* 0x000fc800000e06ff */
[----:B------:R-:W-:-:S08]  /*6530*/  IMAD.WIDE.U32.X R4, R15, UR5, R4, P1 ;  /* 0x000000050f047c25 */ /* 0x000fd000088e0404 */
.L_x_128:
[----:B------:R-:W-:Y:S01]  /*6540*/  FMUL R21, R21, UR8 ;  /* 0x0000000815157c20 */ /* 0x000fe20008400000 */
[--C-:B------:R-:W-:Y:S01]  /*6550*/  SHF.R.U64 R15, R4, UR7, R5.reuse ;  /* 0x00000007040f7c19 */ /* 0x100fe20008001205 */
[----:B------:R-:W-:Y:S01]  /*6560*/  ULDC.64 UR4, c[0x0][0x620] ;  /* 0x0001880000047ab9 */ /* 0x000fe20000000a00 */
[----:B------:R-:W-:Y:S01]  /*6570*/  SHF.R.U32.HI R4, RZ, UR7, R5 ;  /* 0x00000007ff047c19 */ /* 0x000fe20008011605 */
[----:B------:R-:W-:Y:S01]  /*6580*/  ULDC.64 UR6, c[0x0][0x640] ;  /* 0x0001900000067ab9 */ /* 0x000fe20000000a00 */
[----:B------:R-:W-:Y:S01]  /*6590*/  IADD3 R5, P0, RZ, -R15, RZ ;  /* 0x8000000fff057210 */ /* 0x000fe20007f1e0ff */
[----:B------:R-:W0:Y:S04]  /*65a0*/  F2I.U32.TRUNC.NTZ R21, R21 ;  /* 0x0000001500157305 */ /* 0x000e28000020f000 */
[----:B------:R-:W-:Y:S01]  /*65b0*/  IMAD.X R4, RZ, RZ, ~R4, P0 ;  /* 0x000000ffff047224 */ /* 0x000fe200000e0e04 */
[----:B------:R-:W-:-:S03]  /*65c0*/  ISETP.NE.U32.AND P0, PT, RZ, UR6, PT ;  /* 0x00000006ff007c0c */ /* 0x000fc6000bf05070 */
[----:B------:R-:W-:Y:S01]  /*65d0*/  IMAD R4, R4, UR4, RZ ;  /* 0x0000000404047c24 */ /* 0x000fe2000f8e02ff */
[----:B------:R-:W-:-:S03]  /*65e0*/  ISETP.NE.AND.EX P0, PT, RZ, UR7, PT, P0 ;  /* 0x00000007ff007c0c */ /* 0x000fc6000bf05300 */
[C---:B------:R-:W-:Y:S01]  /*65f0*/  IMAD R7, R5.reuse, UR5, R4 ;  /* 0x0000000505077c24 */ /* 0x040fe2000f8e0204 */
[----:B------:R-:W-:Y:S01]  /*6600*/  ULDC UR5, c[0x0][0x154] ;  /* 0x0000550000057ab9 */ /* 0x000fe20000000800 */
[----:B------:R-:W-:Y:S01]  /*6610*/  IMAD.WIDE.U32 R4, R5, UR4, R16 ;  /* 0x0000000405047c25 */ /* 0x000fe2000f8e0010 */
[----:B------:R-:W-:-:S03]  /*6620*/  ULDC UR4, c[0x0][0x618] ;  /* 0x0001860000047ab9 */ /* 0x000fc60000000800 */
[----:B0-----:R-:W-:Y:S02]  /*6630*/  IMAD.MOV R6, RZ, RZ, -R21 ;  /* 0x000000ffff067224 */ /* 0x001fe400078e0a15 */
[----:B------:R-:W0:Y:S01]  /*6640*/  LDC R21, c[0x0][0x148] ;  /* 0x00005200ff157b82 */ /* 0x000e220000000800 */
[----:B------:R-:W-:Y:S02]  /*6650*/  IMAD.IADD R5, R5, 0x1, R7 ;  /* 0x0000000105057824 */ /* 0x000fe400078e0207 */
[----:B-1----:R-:W-:Y:S01]  /*6660*/  IMAD R19, R20, R6, R19 ;  /* 0x0000000614137224 */ /* 0x002fe200078e0213 */
[----:B--2---:R-:W-:Y:S02]  /*6670*/  I2FP.F32.U32 R6, R14 ;  /* 0x0000000e00067245 */ /* 0x004fe40000201000 */
[--C-:B------:R-:W-:Y:S02]  /*6680*/  SHF.R.U64 R20, R4, UR4, R5.reuse ;  /* 0x0000000404147c19 */ /* 0x100fe40008001205 */
[----:B------:R-:W-:Y:S01]  /*6690*/  SHF.R.U32.HI R5, RZ, UR4, R5 ;  /* 0x00000004ff057c19 */ /* 0x000fe20008011605 */
[----:B------:R-:W-:Y:S01]  /*66a0*/  FMUL R6, R6, UR5 ;  /* 0x0000000506067c20 */ /* 0x000fe20008400000 */
[----:B------:R-:W-:-:S02]  /*66b0*/  ULDC UR4, c[0x0][0x608] ;  /* 0x0001820000047ab9 */ /* 0x000fc40000000800 */
[--C-:B------:R-:W-:Y:S01]  /*66c0*/  SHF.R.U64 R23, R20, UR4, R5.reuse ;  /* 0x0000000414177c19 */ /* 0x100fe20008001205 */
[----:B------:R1:W2:Y:S01]  /*66d0*/  F2I.U32.TRUNC.NTZ R24, R6 ;  /* 0x0000000600187305 */ /* 0x0002a2000020f000 */
[----:B------:R-:W-:Y:S01]  /*66e0*/  SHF.R.U32.HI R4, RZ, UR4, R5 ;  /* 0x00000004ff047c19 */ /* 0x000fe20008011605 */
[----:B------:R-:W-:-:S03]  /*66f0*/  ULDC UR4, c[0x0][0x658] ;  /* 0x0001960000047ab9 */ /* 0x000fc60000000800 */
[--C-:B------:R-:W-:Y:S02]  /*6700*/  SHF.R.U64 R22, R23, UR4, R4.reuse ;  /* 0x0000000417167c19 */ /* 0x100fe40008001204 */
[----:B------:R-:W-:-:S03]  /*6710*/  SHF.R.U32.HI R25, RZ, UR4, R4 ;  /* 0x00000004ff197c19 */ /* 0x000fc60008011604 */
[----:B------:R-:W-:Y:S02]  /*6720*/  IMAD.MOV.U32 R4, RZ, RZ, R22 ;  /* 0x000000ffff047224 */ /* 0x000fe400078e0016 */
[----:B------:R-:W-:Y:S01]  /*6730*/  IMAD.MOV.U32 R5, RZ, RZ, R25 ;  /* 0x000000ffff057224 */ /* 0x000fe200078e0019 */
[----:B-1----:R-:W-:Y:S06]  /*6740*/  @!P0 BRA `(.L_x_129) ;  /* 0x0000000000288947 */ /* 0x002fec0003800000 */
        /* <DEDUP_REMOVED lines=10> */
.L_x_129:
[----:B------:R-:W-:Y:S01]  /*67f0*/  ISETP.NE.AND P0, PT, R2, 0x1, PT ;  /* 0x000000010200780c */ /* 0x000fe20003f05270 */
[----:B------:R-:W-:Y:S01]  /*6800*/  ULDC UR4, c[0x0][0x648] ;  /* 0x0001920000047ab9 */ /* 0x000fe20000000800 */
[----:B------:R-:W-:Y:S01]  /*6810*/  LOP3.LUT R23, R23, UR16, RZ, 0xc0, !PT ;  /* 0x0000001017177c12 */ /* 0x000fe2000f8ec0ff */
[----:B--2---:R-:W-:Y:S01]  /*6820*/  IMAD.MOV R24, RZ, RZ, -R24 ;  /* 0x000000ffff187224 */ /* 0x004fe200078e0a18 */
[----:B------:R-:W-:Y:S01]  /*6830*/  SHF.R.U64 R4, R4, UR4, R5 ;  /* 0x0000000404047c19 */ /* 0x000fe20008001205 */
[----:B------:R-:W-:Y:S01]  /*6840*/  ULDC UR4, c[0x0][0x638] ;  /* 0x00018e0000047ab9 */ /* 0x000fe20000000800 */
[----:B------:R-:W-:Y:S01]  /*6850*/  LOP3.LUT R7, R20, UR15, RZ, 0xc0, !PT ;  /* 0x0000000f14077c12 */ /* 0x000fe2000f8ec0ff */
[----:B------:R-:W-:Y:S02]  /*6860*/  ULDC UR5, c[0x0][0x610] ;  /* 0x0001840000057ab9 */ /* 0x000fe40000000800 */
[----:B------:R-:W-:Y:S02]  /*6870*/  IMAD.MOV R5, RZ, RZ, -R4 ;  /* 0x000000ffff057224 */ /* 0x000fe400078e0a04 */
[----:B------:R-:W-:-:S02]  /*6880*/  IMAD R4, R4, UR17, R23 ;  /* 0x0000001104047c24 */ /* 0x000fc4000f8e0217 */
[----:B0-----:R-:W-:Y:S02]  /*6890*/  @P0 IMAD R19, R21, R24, R14 ;  /* 0x0000001815130224 */ /* 0x001fe400078e020e */
[----:B------:R-:W-:Y:S01]  /*68a0*/  IMAD R22, R5, UR4, R22 ;  /* 0x0000000405167c24 */ /* 0x000fe2000f8e0216 */
[----:B------:R-:W-:Y:S01]  /*68b0*/  ULDC UR4, c[0x0][0x600] ;  /* 0x0001800000047ab9 */ /* 0x000fe20000000800 */
[----:B------:R-:W-:Y:S02]  /*68c0*/  IMAD R20, R4, UR5, R19 ;  /* 0x0000000504147c24 */ /* 0x000fe4000f8e0213 */
[----:B------:R-:W-:Y:S02]  /*68d0*/  IMAD R5, R22, UR4, R7 ;  /* 0x0000000416057c24 */ /* 0x000fe4000f8e0207 */
[----:B------:R-:W-:Y:S02]  /*68e0*/  IMAD.MOV.U32 R4, RZ, RZ, 0x1 ;  /* 0x00000001ff047424 */ /* 0x000fe400078e00ff */
[----:B------:R-:W-:Y:S01]  /*68f0*/  IMAD.MOV.U32 R7, RZ, RZ, R15 ;  /* 0x000000ffff077224 */ /* 0x000fe200078e000f */
[----:B------:R-:W-:-:S02]  /*6900*/  SEL R19, R5, R20, !P0 ;  /* 0x0000001405137207 */ /* 0x000fc40004000000 */
[----:B------:R-:W-:-:S07]  /*6910*/  SEL R20, R20, R5, !P0 ;  /* 0x0000000514147207 */ /* 0x000fce0004000000 */
.L_x_127:
[----:B------:R-:W-:Y:S05]  /*6920*/  BSYNC B1 ;  /* 0x0000000000017941 */ /* 0x000fea0003800000 */
.L_x_126:
[----:B------:R-:W-:-:S13]  /*6930*/  LOP3.LUT P0, RZ, R4, 0xff, RZ, 0xc0, !PT ;  /* 0x000000ff04ff7812 */ /* 0x000fda000780c0ff */
[----:B------:R-:W-:Y:S05]  /*6940*/  @P0 BRA `(.L_x_130) ;  /* 0xfffffff4003c0947 */ /* 0x000fea000383ffff */
[----:B------:R-:W-:Y:S05]  /*6950*/  BSYNC B0 ;  /* 0x0000000000007941 */ /* 0x000fea0003800000 */
.L_x_119:
[----:B------:R-:W-:-:S03]  /*6960*/  UMOV UR4, 0xffffffff ;  /* 0xffffffff00047882 */ /* 0x000fc60000000000 */
[----:B------:R-:W-:Y:S05]  /*6970*/  BRA.DIV UR4, `(.L_x_131) ;  /* 0x0000000a04ec7947 */ /* 0x000fea000b800000 */
[----:B------:R-:W-:-:S13]  /*6980*/  ELECT P6, URZ, PT ;  /* 0x00000000003f782f */ /* 0x000fda00038c0000 */
.L_x_158:
[----:B------:R-:W-:Y:S04]  /*6990*/  BSSY B0, `(.L_x_132) ;  /* 0x00000a0000007945 */ /* 0x000fe80003800000 */
[----:B------:R-:W-:Y:S05]  /*69a0*/  @!P6 BRA `(.L_x_133) ;  /* 0x000000080078e947 */ /* 0x000fea0003800000 */
[----:B------:R-:W-:-:S04]  /*69b0*/  LOP3.LUT R18, R18, 0x2, RZ, 0xfc, !PT ;  /* 0x0000000212127812 */ /* 0x000fc800078efcff */
[----:B------:R-:W-:-:S13]  /*69c0*/  ISETP.NE.AND P0, PT, R18, 0x3, PT ;  /* 0x000000031200780c */ /* 0x000fda0003f05270 */
[----:B------:R-:W-:Y:S05]  /*69d0*/  @!P0 BRA `(.L_x_134) ;  /* 0x0000000000048947 */ /* 0x000fea0003800000 */
[----:B------:R-:W-:Y:S01]  /*69e0*/  BPT.TRAP 0x1 ;  /* 0x000000040000795c */ /* 0x000fe20000300000 */
.L_x_134:
[----:B------:R-:W0:Y:S01]  /*69f0*/  S2R R5, SR_CgaCtaId ;  /* 0x0000000000057919 */ /* 0x000e220000008800 */
[----:B------:R-:W-:Y:S02]  /*6a00*/  MOV R0, 0x400 ;  /* 0x0000040000007802 */ /* 0x000fe40000000f00 */
[----:B------:R-:W-:Y:S02]  /*6a10*/  SHF.L.U32 R2, R3, 0x1f, RZ ;  /* 0x0000001f03027819 */ /* 0x000fe400000006ff */
[----:B0-----:R-:W-:-:S05]  /*6a20*/  LEA R5, R5, R0, 0x18 ;  /* 0x0000000005057211 */ /* 0x001fca00078ec0ff */
[----:B------:R-:W-:-:S04]  /*6a30*/  VIADD R5, R5, 0x88 ;  /* 0x0000008805057836 */ /* 0x000fc80000000000 */
[C---:B------:R-:W-:Y:S02]  /*6a40*/  IMAD R7, R8.reuse, 0x8, R5 ;  /* 0x0000000808077824 */ /* 0x040fe400078e0205 */
[----:B------:R-:W-:Y:S02]  /*6a50*/  VIADD R8, R8, 0x1 ;  /* 0x0000000108087836 */ /* 0x000fe40000000000 */
[----:B------:R-:W0:Y:S03]  /*6a60*/  SYNCS.PHASECHK.TRANS64.TRYWAIT P0, [R7+URZ], R2 ;  /* 0x00000002070075a7 */ /* 0x000e26000800017f */
[----:B------:R-:W-:-:S04]  /*6a70*/  ISETP.NE.AND P1, PT, R8, 0x11, PT ;  /* 0x000000110800780c */ /* 0x000fc80003f25270 */
[----:B------:R-:W-:Y:S02]  /*6a80*/  SEL R0, RZ, 0x1, P1 ;  /* 0x00000001ff007807 */ /* 0x000fe40000800000 */
[----:B------:R-:W-:Y:S02]  /*6a90*/  SEL R8, R8, RZ, P1 ;  /* 0x000000ff08087207 */ /* 0x000fe40000800000 */
[----:B------:R-:W-:-:S03]  /*6aa0*/  LOP3.LUT R9, R3, R0, RZ, 0x3c, !PT ;  /* 0x0000000003097212 */ /* 0x000fc600078e3cff */
[----:B------:R-:W-:Y:S01]  /*6ab0*/  IMAD R6, R8, 0x8, R5 ;  /* 0x0000000808067824 */ /* 0x000fe200078e0205 */
[----:B------:R-:W-:Y:S01]  /*6ac0*/  SHF.L.U32 R3, R9, 0x1f, RZ ;  /* 0x0000001f09037819 */ /* 0x000fe200000006ff */
[----:B0-----:R-:W-:Y:S06]  /*6ad0*/  @!P0 BRA `(.L_x_135) ;  /* 0x0000000800b48947 */ /* 0x001fec0003800000 */
.L_x_159:
[----:B------:R-:W1:Y:S01]  /*6ae0*/  SYNCS.PHASECHK.TRANS64.TRYWAIT P0, [R6+URZ], R3 ;  /* 0x00000003060075a7 */ /* 0x000e62000800017f */
[----:B------:R-:W-:-:S05]  /*6af0*/  VIADD R0, R8, 0x1 ;  /* 0x0000000108007836 */ /* 0x000fca0000000000 */
[----:B------:R-:W-:-:S04]  /*6b00*/  ISETP.NE.AND P1, PT, R0, 0x11, PT ;  /* 0x000000110000780c */ /* 0x000fc80003f25270 */
[----:B0-----:R-:W-:Y:S02]  /*6b10*/  SEL R2, RZ, 0x1, P1 ;  /* 0x00000001ff027807 */ /* 0x001fe40000800000 */
[----:B------:R-:W-:Y:S02]  /*6b20*/  SEL R0, R0, RZ, P1 ;  /* 0x000000ff00007207 */ /* 0x000fe40000800000 */
[----:B------:R-:W-:-:S03]  /*6b30*/  LOP3.LUT R9, R9, R2, RZ, 0x3c, !PT ;  /* 0x0000000209097212 */ /* 0x000fc600078e3cff */
[----:B------:R-:W-:Y:S01]  /*6b40*/  IMAD R7, R0, 0x8, R5 ;  /* 0x0000000800077824 */ /* 0x000fe200078e0205 */
[----:B------:R-:W-:Y:S01]  /*6b50*/  SHF.L.U32 R4, R9, 0x1f, RZ ;  /* 0x0000001f09047819 */ /* 0x000fe200000006ff */
[----:B-1----:R-:W-:Y:S06]  /*6b60*/  @!P0 BRA `(.L_x_136) ;  /* 0x0000000800a48947 */ /* 0x002fec0003800000 */
.L_x_160:
[----:B------:R-:W1:Y:S01]  /*6b70*/  SYNCS.PHASECHK.TRANS64.TRYWAIT P0, [R7+URZ], R4 ;  /* 0x00000004070075a7 */ /* 0x000e62000800017f */
[----:B------:R-:W-:-:S05]  /*6b80*/  VIADD R0, R0, 0x1 ;  /* 0x0000000100007836 */ /* 0x000fca0000000000 */
[----:B------:R-:W-:-:S04]  /*6b90*/  ISETP.NE.AND P1, PT, R0, 0x11, PT ;  /* 0x000000110000780c */ /* 0x000fc80003f25270 */
[----:B------:R-:W-:Y:S02]  /*6ba0*/  SEL R2, RZ, 0x1, P1 ;  /* 0x00000001ff027807 */ /* 0x000fe40000800000 */
[----:B------:R-:W-:Y:S02]  /*6bb0*/  SEL R0, R0, RZ, P1 ;  /* 0x000000ff00007207 */ /* 0x000fe40000800000 */
[----:B------:R-:W-:-:S03]  /*6bc0*/  LOP3.LUT R9, R9, R2, RZ, 0x3c, !PT ;  /* 0x0000000209097212 */ /* 0x000fc600078e3cff */
[----:B0-----:R-:W-:Y:S01]  /*6bd0*/  IMAD R6, R0, 0x8, R5 ;  /* 0x0000000800067824 */ /* 0x001fe200078e0205 */
[----:B------:R-:W-:Y:S01]  /*6be0*/  SHF.L.U32 R3, R9, 0x1f, RZ ;  /* 0x0000001f09037819 */ /* 0x000fe200000006ff */
[----:B-1----:R-:W-:Y:S06]  /*6bf0*/  @!P0 BRA `(.L_x_137) ;  /* 0x0000000800948947 */ /* 0x002fec0003800000 */
.L_x_161:
        /* <DEDUP_REMOVED lines=9> */
.L_x_162:
        /* <DEDUP_REMOVED lines=9> */
.L_x_163:
        /* <DEDUP_REMOVED lines=9> */
.L_x_164:
        /* <DEDUP_REMOVED lines=9> */
.L_x_165:
        /* <DEDUP_REMOVED lines=9> */
.L_x_166:
        /* <DEDUP_REMOVED lines=9> */
.L_x_167:
        /* <DEDUP_REMOVED lines=9> */
.L_x_168:
        /* <DEDUP_REMOVED lines=9> */
.L_x_169:
        /* <DEDUP_REMOVED lines=9> */
.L_x_170:
        /* <DEDUP_REMOVED lines=9> */
.L_x_171:
        /* <DEDUP_REMOVED lines=9> */
.L_x_172:
        /* <DEDUP_REMOVED lines=9> */
.L_x_173:
[----:B------:R-:W1:Y:S01]  /*72c0*/  SYNCS.PHASECHK.TRANS64.TRYWAIT P0, [R6+URZ], R3 ;  /* 0x00000003060075a7 */ /* 0x000e62000800017f */
[----:B------:R-:W-:-:S05]  /*72d0*/  VIADD R0, R0, 0x1 ;  /* 0x0000000100007836 */ /* 0x000fca0000000000 */
[----:B------:R-:W-:-:S04]  /*72e0*/  ISETP.NE.AND P1, PT, R0, 0x11, PT ;  /* 0x000000110000780c */ /* 0x000fc80003f25270 */
[----:B------:R-:W-:Y:S02]  /*72f0*/  SEL R2, RZ, 0x1, P1 ;  /* 0x00000001ff027807 */ /* 0x000fe40000800000 */
[----:B------:R-:W-:Y:S02]  /*7300*/  SEL R0, R0, RZ, P1 ;  /* 0x000000ff00007207 */ /* 0x000fe40000800000 */
[----:B------:R-:W-:Y:S01]  /*7310*/  LOP3.LUT R2, R9, R2, RZ, 0x3c, !PT ;  /* 0x0000000209027212 */ /* 0x000fe200078e3cff */
[----:B-1----:R-:W-:Y:S06]  /*7320*/  @!P0 BRA `(.L_x_150) ;  /* 0x0000000400cc8947 */ /* 0x002fec0003800000 */
.L_x_174:
[----:B------:R-:W-:Y:S01]  /*7330*/  IMAD R5, R0, 0x8, R5 ;  /* 0x0000000800057824 */ /* 0x000fe200078e0205 */
[----:B------:R-:W-:-:S07]  /*7340*/  SHF.L.U32 R0, R2, 0x1f, RZ ;  /* 0x0000001f02007819 */ /* 0x000fce00000006ff */
.L_x_151:
[----:B--2---:R2:W3:Y:S02]  /*7350*/  SYNCS.PHASECHK.TRANS64.TRYWAIT P0, [R5+URZ], R0 ;  /* 0x00000000050075a7 */ /* 0x0044e4000800017f */
[----:B---3--:R-:W-:Y:S05]  /*7360*/  @!P0 NANOSLEEP.SYNCS 0x989680 ;  /* 0x009896800000895d */ /* 0x008fea0003900000 */
[----:B------:R-:W3:Y:S02]  /*7370*/  @!P0 SYNCS.PHASECHK.TRANS64 P0, [R5+URZ], R0 ;  /* 0x00000000050085a7 */ /* 0x000ee4000800007f */
[----:B---3--:R-:W-:Y:S05]  /*7380*/  @!P0 BRA `(.L_x_151) ;  /* 0xfffffffc00f08947 */ /* 0x008fea000383ffff */
.L_x_133:
[----:B------:R-:W-:Y:S05]  /*7390*/  BSYNC B0 ;  /* 0x0000000000007941 */ /* 0x000fea0003800000 */
.L_x_132:
[----:B------:R-:W-:Y:S05]  /*73a0*/  EXIT ;  /* 0x000000000000794d */ /* 0x000fea0003800000 */
.L_x_22:
[----:B-1----:R1:W2:Y:S02]  /*73b0*/  SYNCS.PHASECHK.TRANS64.TRYWAIT P1, [R3+URZ], R0 ;  /* 0x00000000030075a7 */ /* 0x0022a4000802017f */
[----:B--2---:R-:W-:Y:S05]  /*73c0*/  @!P1 NANOSLEEP.SYNCS 0x989680 ;  /* 0x009896800000995d */ /* 0x004fea0003900000 */
[----:B------:R-:W2:Y:S02]  /*73d0*/  @!P1 SYNCS.PHASECHK.TRANS64 P1, [R3+URZ], R0 ;  /* 0x00000000030095a7 */ /* 0x000ea4000802007f */
[----:B--2---:R-:W-:Y:S05]  /*73e0*/  @!P1 BRA `(.L_x_22) ;  /* 0xfffffffc00f09947 */ /* 0x004fea000383ffff */
[----:B------:R-:W-:Y:S05]  /*73f0*/  BRA `(.L_x_21) ;  /* 0xffffffa400487947 */ /* 0x000fea000383ffff */
.L_x_27:
[----:B-1----:R-:W-:-:S04]  /*7400*/  IMAD.U32 R5, RZ, RZ, UR6 ;  /* 0x00000006ff057e24 */ /* 0x002fc8000f8e00ff */
[----:B------:R1:W2:Y:S03]  /*7410*/  SYNCS.PHASECHK.TRANS64.TRYWAIT P1, [R5+URZ], R4 ;  /* 0x00000004050075a7 */ /* 0x0002a6000802017f */
[----:B--2---:R-:W-:Y:S05]  /*7420*/  @!P1 NANOSLEEP.SYNCS 0x989680 ;  /* 0x009896800000995d */ /* 0x004fea0003900000 */
[----:B------:R-:W2:Y:S02]  /*7430*/  @!P1 SYNCS.PHASECHK.TRANS64 P1, [R5+URZ], R4 ;  /* 0x00000004050095a7 */ /* 0x000ea4000802007f */
[----:B--2---:R-:W-:Y:S05]  /*7440*/  @!P1 BRA `(.L_x_27) ;  /* 0xfffffffc00ec9947 */ /* 0x004fea000383ffff */
[----:B------:R-:W-:Y:S05]  /*7450*/  BRA `(.L_x_26) ;  /* 0xffffffa800987947 */ /* 0x000fea000383ffff */
.L_x_120:
[----:B------:R-:W-:Y:S01]  /*7460*/  BSSY B1, `(.L_x_152) ;  /* 0x0000006000017945 */ /* 0x000fe20003800000 */
[----:B------:R-:W-:-:S07]  /*7470*/  IMAD.MOV.U32 R15, RZ, RZ, -0x1 ;  /* 0xffffffffff0f7424 */ /* 0x000fce00078e00ff */
[----:B------:R-:W-:Y:S05]  /*7480*/  WARPSYNC.COLLECTIVE R15, `(.L_x_153) ;  /* 0x000000000f0c7348 */ /* 0x000fea0003c00000 */
[----:B------:R-:W-:Y:S02]  /*7490*/  ELECT P6, UR62, PT ;  /* 0x00000000003e782f */ /* 0x000fe400038c0000 */
[----:B------:R-:W-:Y:S01]  /*74a0*/  MOV R14, UR62 ;  /* 0x0000003e000e7c02 */ /* 0x000fe20008000f00 */
[----:B------:R-:W-:Y:S10]  /*74b0*/  ENDCOLLECTIVE ;  /* 0x000000000000791b */ /* 0x000ff40003800000 */
.L_x_153:
[----:B------:R-:W-:Y:S05]  /*74c0*/  BSYNC B1 ;  /* 0x0000000000017941 */ /* 0x000fea0003800000 */
.L_x_152:
[----:B------:R-:W-:Y:S05]  /*74d0*/  BRA `(.L_x_154) ;  /* 0xffffffe800647947 */ /* 0x000fea000383ffff */
.L_x_123:
[----:B0-----:R0:W1:Y:S02]  /*74e0*/  SYNCS.PHASECHK.TRANS64.TRYWAIT P0, [R21+URZ+0x88], R6 ;  /* 0x00008806150075a7 */ /* 0x001064000800017f */
[----:B-1----:R-:W-:Y:S05]  /*74f0*/  @!P0 NANOSLEEP.SYNCS 0x989680 ;  /* 0x009896800000895d */ /* 0x002fea0003900000 */
[----:B------:R-:W1:Y:S02]  /*7500*/  @!P0 SYNCS.PHASECHK.TRANS64 P0, [R21+URZ+0x88], R6 ;  /* 0x00008806150085a7 */ /* 0x000e64000800007f */
[----:B-1----:R-:W-:Y:S05]  /*7510*/  @!P0 BRA `(.L_x_123) ;  /* 0xfffffffc00f08947 */ /* 0x002fea000383ffff */
[----:B------:R-:W-:Y:S05]  /*7520*/  BRA `(.L_x_155) ;  /* 0xffffffe800a07947 */ /* 0x000fea000383ffff */
.L_x_131:
[----:B------:R-:W-:Y:S01]  /*7530*/  BSSY B0, `(.L_x_156) ;  /* 0x0000006000007945 */ /* 0x000fe20003800000 */
[----:B------:R-:W-:-:S07]  /*7540*/  IMAD.MOV.U32 R15, RZ, RZ, -0x1 ;  /* 0xffffffffff0f7424 */ /* 0x000fce00078e00ff */
[----:B------:R-:W-:Y:S05]  /*7550*/  WARPSYNC.COLLECTIVE R15, `(.L_x_157) ;  /* 0x000000000f0c7348 */ /* 0x000fea0003c00000 */
[----:B------:R-:W-:Y:S02]  /*7560*/  ELECT P6, UR62, PT ;  /* 0x00000000003e782f */ /* 0x000fe400038c0000 */
[----:B------:R-:W-:Y:S01]  /*7570*/  MOV R14, UR62 ;  /* 0x0000003e000e7c02 */ /* 0x000fe20008000f00 */
[----:B------:R-:W-:Y:S10]  /*7580*/  ENDCOLLECTIVE ;  /* 0x000000000000791b */ /* 0x000ff40003800000 */
.L_x_157:
[----:B------:R-:W-:Y:S05]  /*7590*/  BSYNC B0 ;  /* 0x0000000000007941 */ /* 0x000fea0003800000 */
.L_x_156:
[----:B------:R-:W-:Y:S05]  /*75a0*/  BRA `(.L_x_158) ;  /* 0xfffffff000f87947 */ /* 0x000fea000383ffff */
.L_x_135:
[----:B0-----:R0:W1:Y:S02]  /*75b0*/  SYNCS.PHASECHK.TRANS64.TRYWAIT P0, [R7+URZ], R2 ;  /* 0x00000002070075a7 */ /* 0x001064000800017f */
[----:B-1----:R-:W-:Y:S05]  /*75c0*/  @!P0 NANOSLEEP.SYNCS 0x989680 ;  /* 0x009896800000895d */ /* 0x002fea0003900000 */
[----:B------:R-:W1:Y:S02]  /*75d0*/  @!P0 SYNCS.PHASECHK.TRANS64 P0, [R7+URZ], R2 ;  /* 0x00000002070085a7 */ /* 0x000e64000800007f */
[----:B-1----:R-:W-:Y:S05]  /*75e0*/  @!P0 BRA `(.L_x_135) ;  /* 0xfffffffc00f08947 */ /* 0x002fea000383ffff */
[----:B------:R-:W-:Y:S05]  /*75f0*/  BRA `(.L_x_159) ;  /* 0xfffffff400387947 */ /* 0x000fea000383ffff */
.L_x_136:
[----:B0-----:R0:W1:Y:S02]  /*7600*/  SYNCS.PHASECHK.TRANS64.TRYWAIT P0, [R6+URZ], R3 ;  /* 0x00000003060075a7 */ /* 0x001064000800017f */
[----:B-1----:R-:W-:Y:S05]  /*7610*/  @!P0 NANOSLEEP.SYNCS 0x989680 ;  /* 0x009896800000895d */ /* 0x002fea0003900000 */
[----:B------:R-:W1:Y:S02]  /*7620*/  @!P0 SYNCS.PHASECHK.TRANS64 P0, [R6+URZ], R3 ;  /* 0x00000003060085a7 */ /* 0x000e64000800007f */
[----:B-1----:R-:W-:Y:S05]  /*7630*/  @!P0 BRA `(.L_x_136) ;  /* 0xfffffffc00f08947 */ /* 0x002fea000383ffff */
[----:B------:R-:W-:Y:S05]  /*7640*/  BRA `(.L_x_160) ;  /* 0xfffffff400487947 */ /* 0x000fea000383ffff */
.L_x_137:
[----:B0-----:R0:W1:Y:S02]  /*7650*/  SYNCS.PHASECHK.TRANS64.TRYWAIT P0, [R7+URZ], R4 ;  /* 0x00000004070075a7 */ /* 0x001064000800017f */
[----:B-1----:R-:W-:Y:S05]  /*7660*/  @!P0 NANOSLEEP.SYNCS 0x989680 ;  /* 0x009896800000895d */ /* 0x002fea0003900000 */
[----:B------:R-:W1:Y:S02]  /*7670*/  @!P0 SYNCS.PHASECHK.TRANS64 P0, [R7+URZ], R4 ;  /* 0x00000004070085a7 */ /* 0x000e64000800007f */
[----:B-1----:R-:W-:Y:S05]  /*7680*/  @!P0 BRA `(.L_x_137) ;  /* 0xfffffffc00f08947 */ /* 0x002fea000383ffff */
[----:B------:R-:W-:Y:S05]  /*7690*/  BRA `(.L_x_161) ;  /* 0xfffffff400587947 */ /* 0x000fea000383ffff */
.L_x_138:
[----:B0-----:R0:W1:Y:S02]  /*76a0*/  SYNCS.PHASECHK.TRANS64.TRYWAIT P0, [R6+URZ], R3 ;  /* 0x00000003060075a7 */ /* 0x001064000800017f */
[----:B-1----:R-:W-:Y:S05]  /*76b0*/  @!P0 NANOSLEEP.SYNCS 0x989680 ;  /* 0x009896800000895d */ /* 0x002fea0003900000 */
[----:B------:R-:W1:Y:S02]  /*76c0*/  @!P0 SYNCS.PHASECHK.TRANS64 P0, [R6+URZ], R3 ;  /* 0x00000003060085a7 */ /* 0x000e64000800007f */
[----:B-1----:R-:W-:Y:S05]  /*76d0*/  @!P0 BRA `(.L_x_138) ;  /* 0xfffffffc00f08947 */ /* 0x002fea000383ffff */
[----:B------:R-:W-:Y:S05]  /*76e0*/  BRA `(.L_x_162) ;  /* 0xfffffff400687947 */ /* 0x000fea000383ffff */
.L_x_139:
[----:B0-----:R0:W1:Y:S02]  /*76f0*/  SYNCS.PHASECHK.TRANS64.TRYWAIT P0, [R7+URZ], R4 ;  /* 0x00000004070075a7 */ /* 0x001064000800017f */
[----:B-1----:R-:W-:Y:S05]  /*7700*/  @!P0 NANOSLEEP.SYNCS 0x989680 ;  /* 0x009896800000895d */ /* 0x002fea0003900000 */
[----:B------:R-:W1:Y:S02]  /*7710*/  @!P0 SYNCS.PHASECHK.TRANS64 P0, [R7+URZ], R4 ;  /* 0x00000004070085a7 */ /* 0x000e64000800007f */
[----:B-1----:R-:W-:Y:S05]  /*7720*/  @!P0 BRA `(.L_x_139) ;  /* 0xfffffffc00f08947 */ /* 0x002fea000383ffff */
[----:B------:R-:W-:Y:S05]  /*7730*/  BRA `(.L_x_163) ;  /* 0xfffffff400787947 */ /* 0x000fea000383ffff */
.L_x_140:
[----:B0-----:R0:W1:Y:S02]  /*7740*/  SYNCS.PHASECHK.TRANS64.TRYWAIT P0, [R6+URZ], R3 ;  /* 0x00000003060075a7 */ /* 0x001064000800017f */
[----:B-1----:R-:W-:Y:S05]  /*7750*/  @!P0 NANOSLEEP.SYNCS 0x989680 ;  /* 0x009896800000895d */ /* 0x002fea0003900000 */
[----:B------:R-:W1:Y:S02]  /*7760*/  @!P0 SYNCS.PHASECHK.TRANS64 P0, [R6+URZ], R3 ;  /* 0x00000003060085a7 */ /* 0x000e64000800007f */
[----:B-1----:R-:W-:Y:S05]  /*7770*/  @!P0 BRA `(.L_x_140) ;  /* 0xfffffffc00f08947 */ /* 0x002fea000383ffff */
[----:B------:R-:W-:Y:S05]  /*7780*/  BRA `(.L_x_164) ;  /* 0xfffffff400887947 */ /* 0x000fea000383ffff */
.L_x_141:
[----:B0-----:R0:W1:Y:S02]  /*7790*/  SYNCS.PHASECHK.TRANS64.TRYWAIT P0, [R7+URZ], R4 ;  /* 0x00000004070075a7 */ /* 0x001064000800017f */
[----:B-1----:R-:W-:Y:S05]  /*77a0*/  @!P0 NANOSLEEP.SYNCS 0x989680 ;  /* 0x009896800000895d */ /* 0x002fea0003900000 */
[----:B------:R-:W1:Y:S02]  /*77b0*/  @!P0 SYNCS.PHASECHK.TRANS64 P0, [R7+URZ], R4 ;  /* 0x00000004070085a7 */ /* 0x000e64000800007f */
[----:B-1----:R-:W-:Y:S05]  /*77c0*/  @!P0 BRA `(.L_x_141) ;  /* 0xfffffffc00f08947 */ /* 0x002fea000383ffff */
[----:B------:R-:W-:Y:S05]  /*77d0*/  BRA `(.L_x_165) ;  /* 0xfffffff400987947 */ /* 0x000fea000383ffff */
.L_x_142:
[----:B0-----:R0:W1:Y:S02]  /*77e0*/  SYNCS.PHASECHK.TRANS64.TRYWAIT P0, [R6+URZ], R3 ;  /* 0x00000003060075a7 */ /* 0x001064000800017f */
[----:B-1----:R-:W-:Y:S05]  /*77f0*/  @!P0 NANOSLEEP.SYNCS 0x989680 ;  /* 0x009896800000895d */ /* 0x002fea0003900000 */
[----:B------:R-:W1:Y:S02]  /*7800*/  @!P0 SYNCS.PHASECHK.TRANS64 P0, [R6+URZ], R3 ;  /* 0x00000003060085a7 */ /* 0x000e64000800007f */
[----:B-1----:R-:W-:Y:S05]  /*7810*/  @!P0 BRA `(.L_x_142) ;  /* 0xfffffffc00f08947 */ /* 0x002fea000383ffff */
[----:B------:R-:W-:Y:S05]  /*7820*/  BRA `(.L_x_166) ;  /* 0xfffffff400a87947 */ /* 0x000fea000383ffff */
.L_x_143:
[----:B0-----:R0:W1:Y:S02]  /*7830*/  SYNCS.PHASECHK.TRANS64.TRYWAIT P0, [R7+URZ], R4 ;  /* 0x00000004070075a7 */ /* 0x001064000800017f */
[----:B-1----:R-:W-:Y:S05]  /*7840*/  @!P0 NANOSLEEP.SYNCS 0x989680 ;  /* 0x009896800000895d */ /* 0x002fea0003900000 */
[----:B------:R-:W1:Y:S02]  /*7850*/  @!P0 SYNCS.PHASECHK.TRANS64 P0, [R7+URZ], R4 ;  /* 0x00000004070085a7 */ /* 0x000e64000800007f */
[----:B-1----:R-:W-:Y:S05]  /*7860*/  @!P0 BRA `(.L_x_143) ;  /* 0xfffffffc00f08947 */ /* 0x002fea000383ffff */
[----:B------:R-:W-:Y:S05]  /*7870*/  BRA `(.L_x_167) ;  /* 0xfffffff400b87947 */ /* 0x000fea000383ffff */
.L_x_144:
[----:B0-----:R0:W1:Y:S02]  /*7880*/  SYNCS.PHASECHK.TRANS64.TRYWAIT P0, [R6+URZ], R3 ;  /* 0x00000003060075a7 */ /* 0x001064000800017f */
[----:B-1----:R-:W-:Y:S05]  /*7890*/  @!P0 NANOSLEEP.SYNCS 0x989680 ;  /* 0x009896800000895d */ /* 0x002fea0003900000 */
[----:B------:R-:W1:Y:S02]  /*78a0*/  @!P0 SYNCS.PHASECHK.TRANS64 P0, [R6+URZ], R3 ;  /* 0x00000003060085a7 */ /* 0x000e64000800007f */
[----:B-1----:R-:W-:Y:S05]  /*78b0*/  @!P0 BRA `(.L_x_144) ;  /* 0xfffffffc00f08947 */ /* 0x002fea000383ffff */
[----:B------:R-:W-:Y:S05]  /*78c0*/  BRA `(.L_x_168) ;  /* 0xfffffff400c87947 */ /* 0x000fea000383ffff */
.L_x_145:
[----:B0-----:R0:W1:Y:S02]  /*78d0*/  SYNCS.PHASECHK.TRANS64.TRYWAIT P0, [R7+URZ], R4 ;  /* 0x00000004070075a7 */ /* 0x001064000800017f */
[----:B-1----:R-:W-:Y:S05]  /*78e0*/  @!P0 NANOSLEEP.SYNCS 0x989680 ;  /* 0x009896800000895d */ /* 0x002fea0003900000 */
[----:B------:R-:W1:Y:S02]  /*78f0*/  @!P0 SYNCS.PHASECHK.TRANS64 P0, [R7+URZ], R4 ;  /* 0x00000004070085a7 */ /* 0x000e64000800007f */
[----:B-1----:R-:W-:Y:S05]  /*7900*/  @!P0 BRA `(.L_x_145) ;  /* 0xfffffffc00f08947 */ /* 0x002fea000383ffff */
[----:B------:R-:W-:Y:S05]  /*7910*/  BRA `(.L_x_169) ;  /* 0xfffffff400d87947 */ /* 0x000fea000383ffff */
.L_x_146:
[----:B0-----:R0:W1:Y:S02]  /*7920*/  SYNCS.PHASECHK.TRANS64.TRYWAIT P0, [R6+URZ], R3 ;  /* 0x00000003060075a7 */ /* 0x001064000800017f */
[----:B-1----:R-:W-:Y:S05]  /*7930*/  @!P0 NANOSLEEP.SYNCS 0x989680 ;  /* 0x009896800000895d */ /* 0x002fea0003900000 */
[----:B------:R-:W1:Y:S02]  /*7940*/  @!P0 SYNCS.PHASECHK.TRANS64 P0, [R6+URZ], R3 ;  /* 0x00000003060085a7 */ /* 0x000e64000800007f */
[----:B-1----:R-:W-:Y:S05]  /*7950*/  @!P0 BRA `(.L_x_146) ;  /* 0xfffffffc00f08947 */ /* 0x002fea000383ffff */
[----:B------:R-:W-:Y:S05]  /*7960*/  BRA `(.L_x_170) ;  /* 0xfffffff400e87947 */ /* 0x000fea000383ffff */
.L_x_147:
[----:B0-----:R0:W1:Y:S02]  /*7970*/  SYNCS.PHASECHK.TRANS64.TRYWAIT P0, [R7+URZ], R4 ;  /* 0x00000004070075a7 */ /* 0x001064000800017f */
[----:B-1----:R-:W-:Y:S05]  /*7980*/  @!P0 NANOSLEEP.SYNCS 0x989680 ;  /* 0x009896800000895d */ /* 0x002fea0003900000 */
[----:B------:R-:W1:Y:S02]  /*7990*/  @!P0 SYNCS.PHASECHK.TRANS64 P0, [R7+URZ], R4 ;  /* 0x00000004070085a7 */ /* 0x000e64000800007f */
[----:B-1----:R-:W-:Y:S05]  /*79a0*/  @!P0 BRA `(.L_x_147) ;  /* 0xfffffffc00f08947 */ /* 0x002fea000383ffff */
[----:B------:R-:W-:Y:S05]  /*79b0*/  BRA `(.L_x_171) ;  /* 0xfffffff400f87947 */ /* 0x000fea000383ffff */
.L_x_148:
[----:B0-----:R0:W1:Y:S02]  /*79c0*/  SYNCS.PHASECHK.TRANS64.TRYWAIT P0, [R6+URZ], R3 ;  /* 0x00000003060075a7 */ /* 0x001064000800017f */
[----:B-1----:R-:W-:Y:S05]  /*79d0*/  @!P0 NANOSLEEP.SYNCS 0x989680 ;  /* 0x009896800000895d */ /* 0x002fea0003900000 */
[----:B------:R-:W1:Y:S02]  /*79e0*/  @!P0 SYNCS.PHASECHK.TRANS64 P0, [R6+URZ], R3 ;  /* 0x00000003060085a7 */ /* 0x000e64000800007f */
[----:B-1----:R-:W-:Y:S05]  /*79f0*/  @!P0 BRA `(.L_x_148) ;  /* 0xfffffffc00f08947 */ /* 0x002fea000383ffff */
[----:B------:R-:W-:Y:S05]  /*7a00*/  BRA `(.L_x_172) ;  /* 0xfffffff800087947 */ /* 0x000fea000383ffff */
.L_x_149:
[----:B0-----:R0:W1:Y:S02]  /*7a10*/  SYNCS.PHASECHK.TRANS64.TRYWAIT P0, [R7+URZ], R4 ;  /* 0x00000004070075a7 */ /* 0x001064000800017f */
[----:B-1----:R-:W-:Y:S05]  /*7a20*/  @!P0 NANOSLEEP.SYNCS 0x989680 ;  /* 0x009896800000895d */ /* 0x002fea0003900000 */
[----:B------:R-:W1:Y:S02]  /*7a30*/  @!P0 SYNCS.PHASECHK.TRANS64 P0, [R7+URZ], R4 ;  /* 0x00000004070085a7 */ /* 0x000e64000800007f */
[----:B-1----:R-:W-:Y:S05]  /*7a40*/  @!P0 BRA `(.L_x_149) ;  /* 0xfffffffc00f08947 */ /* 0x002fea000383ffff */
[----:B------:R-:W-:Y:S05]  /*7a50*/  BRA `(.L_x_173) ;  /* 0xfffffff800187947 */ /* 0x000fea000383ffff */
.L_x_150:
[----:B-1----:R1:W2:Y:S02]  /*7a60*/  SYNCS.PHASECHK.TRANS64.TRYWAIT P0, [R6+URZ], R3 ;  /* 0x00000003060075a7 */ /* 0x0022a4000800017f */
[----:B--2---:R-:W-:Y:S05]  /*7a70*/  @!P0 NANOSLEEP.SYNCS 0x989680 ;  /* 0x009896800000895d */ /* 0x004fea0003900000 */
[----:B------:R-:W2:Y:S02]  /*7a80*/  @!P0 SYNCS.PHASECHK.TRANS64 P0, [R6+URZ], R3 ;  /* 0x00000003060085a7 */ /* 0x000ea4000800007f */
[----:B--2---:R-:W-:Y:S05]  /*7a90*/  @!P0 BRA `(.L_x_150) ;  /* 0xfffffffc00f08947 */ /* 0x004fea000383ffff */
[----:B------:R-:W-:Y:S05]  /*7aa0*/  BRA `(.L_x_174) ;  /* 0xfffffff800207947 */ /* 0x000fea000383ffff */
.L_x_175:
[----:B------:R-:W-:-:S00]  /*7ab0*/  BRA `(.L_x_175) ;  /* 0xfffffffc00fc7947 */ /* 0x000fc0000383ffff */
[----:B------:R-:W-:-:S00]  /*7ac0*/  NOP ;  /* 0x0000000000007918 */ /* 0x000fc00000000000 */
        /* <DEDUP_REMOVED lines=11> */
.L_x_176:


//--------------------- .nv.global.init           --------------------------
	.section	.nv.global.init,"aw",@progbits
.nv.global.init:
	.type		$str$22,@object
	.size		$str$22,($str$23 - $str$22)
$str$22:
        /*0000*/ 	.byte	0x6b, 0x5f, 0x74, 0x69, 0x6c, 0x65, 0x5f, 0x63, 0x6f, 0x75, 0x6e, 0x74, 0x20, 0x3e, 0x3d, 0x20
        /*0010*/ 	.byte	0x31, 0x00
	.type		$str$23,@object
	.size		$str$23,(__unnamed_1 - $str$23)
$str$23:
        /*0012*/ 	.byte	0x2f, 0x74, 0x6d, 0x70, 0x2f, 0x63, 0x75, 0x74, 0x6c, 0x61, 0x73, 0x73, 0x5f, 0x73, 0x77, 0x65
        /*0022*/ 	.byte	0x65, 0x70, 0x5f, 0x73, 0x72, 0x63, 0x2f, 0x69, 0x6e, 0x63, 0x6c, 0x75, 0x64, 0x65, 0x2f, 0x63
        /*0032*/ 	.byte	0x75, 0x74, 0x6c, 0x61, 0x73, 0x73, 0x2f, 0x67, 0x65, 0x6d, 0x6d, 0x2f, 0x63, 0x6f, 0x6c, 0x6c
        /*0042*/ 	.byte	0x65, 0x63, 0x74, 0x69, 0x76, 0x65, 0x2f, 0x73, 0x6d, 0x39, 0x30, 0x5f, 0x6d, 0x6d, 0x61, 0x5f
        /*0052*/ 	.byte	0x74, 0x6d, 0x61, 0x5f, 0x67, 0x6d, 0x6d, 0x61, 0x5f, 0x73, 0x73, 0x5f, 0x77, 0x61, 0x72, 0x70
        /*0062*/ 	.byte	0x73, 0x70, 0x65, 0x63, 0x69, 0x61, 0x6c, 0x69, 0x7a, 0x65, 0x64, 0x2e, 0x68, 0x70, 0x70, 0x00
	.type		__unnamed_1,@object
	.size		__unnamed_1,(.L_0 - __unnamed_1)
__unnamed_1:
        /*0072*/ 	.byte	0x76, 0x6f, 0x69, 0x64, 0x20, 0x63, 0x75, 0x74, 0x6c, 0x61, 0x73, 0x73, 0x3a, 0x3a, 0x67, 0x65
        /* <DEDUP_REMOVED lines=180> */
        /*0bc2*/ 	.byte	0x65, 0x3a, 0x3a, 0x69, 0x64, 0x65, 0x6e, 0x74, 0x69, 0x74, 0x79, 0x5d, 0x00
.L_0:


//--------------------- .nv.shared._ZN7cutlass13device_kernelINS_4gemm6kernel13GemmUniversalIN4cute5tupleIJiiiiEEENS1_10collective13CollectiveMmaINS1_34MainloopSm90TmaGmmaWarpSpecializedILi17ENS5_IJNS4_1CILi2EEENSA_ILi1EEESC_EEENS1_35KernelTmaWarpSpecializedCooperativeEEENS5_IJNSA_ILi128EEENSA_ILi80EEENSA_ILi32EEEEEENS_10bfloat16_tENS5_IJlSC_lEEESK_SL_NS4_8TiledMMAINS4_8MMA_AtomIJNS4_4SM904GMMA27MMA_64x16x16_F32BF16BF16_SSILNSP_5MajorE0ELSR_0ELNSP_7ScaleInE1ELSS_1EEEEEENS4_6LayoutISD_NS5_IJSC_NSA_ILi0EEESW_EEEEENS5_IJNS4_10UnderscoreESZ_SZ_EEEEENS4_13SM90_TMA_LOADENS4_14ComposedLayoutINS4_7SwizzleILi2ELi4ELi3EEENS4_18smem_ptr_flag_bitsILi16EEENSV_INS5_IJNSA_ILi8EEESI_EEENS5_IJSI_SC_EEEEEEEvNS4_8identityENS4_23SM90_TMA_LOAD_MULTICASTES1C_vS1D_EENS_8epilogue10collective6detail29Sm90TmaWarpSpecializedAdapterINS1H_15DefaultEpilogueISK_SL_SL_NS1G_6thread17LinearCombinationISK_Li1EffLNS1L_9ScaleType4KindE0ELNS_15FloatRoundStyleE2ESK_EENS1_15EpilogueDefaultEEEEEvvEEEEvNT_6ParamsE --------------------------
	.section	.nv.shared._ZN7cutlass13device_kernelINS_4gemm6kernel13GemmUniversalIN4cute5tupleIJiiiiEEENS1_10collective13CollectiveMmaINS1_34MainloopSm90TmaGmmaWarpSpecializedILi17ENS5_IJNS4_1CILi2EEENSA_ILi1EEESC_EEENS1_35KernelTmaWarpSpecializedCooperativeEEENS5_IJNSA_ILi128EEENSA_ILi80EEENSA_ILi32EEEEEENS_10bfloat16_tENS5_IJlSC_lEEESK_SL_NS4_8TiledMMAINS4_8MMA_AtomIJNS4_4SM904GMMA27MMA_64x16x16_F32BF16BF16_SSILNSP_5MajorE0ELSR_0ELNSP_7ScaleInE1ELSS_1EEEEEENS4_6LayoutISD_NS5_IJSC_NSA_ILi0EEESW_EEEEENS5_IJNS4_10UnderscoreESZ_SZ_EEEEENS4_13SM90_TMA_LOADENS4_14ComposedLayoutINS4_7SwizzleILi2ELi4ELi3EEENS4_18smem_ptr_flag_bitsILi16EEENSV_INS5_IJNSA_ILi8EEESI_EEENS5_IJSI_SC_EEEEEEEvNS4_8identityENS4_23SM90_TMA_LOAD_MULTICASTES1C_vS1D_EENS_8epilogue10collective6detail29Sm90TmaWarpSpecializedAdapterINS1H_15DefaultEpilogueISK_SL_SL_NS1G_6thread17LinearCombinationISK_Li1EffLNS1L_9ScaleType4KindE0ELNS_15FloatRoundStyleE2ESK_EENS1_15EpilogueDefaultEEEEEvvEEEEvNT_6ParamsE,"aw",@nobits
	.sectionflags	@""
	.align	16
	.zero		1024


//--------------------- .nv.shared.reserved.0     --------------------------
	.section	.nv.shared.reserved.0,"aw",@nobits
	.weak		__nv_reservedSMEM_offset_0_alias
	.size		__nv_reservedSMEM_offset_0_alias, 0, 0
	.other		__nv_reservedSMEM_offset_0_alias,@"STO_CUDA_RESERVED_SHARED STV_DEFAULT"
__nv_reservedSMEM_offset_0_alias:
	.zero		0


//--------------------- .nv.global                --------------------------
	.section	.nv.global,"aw",@nobits
.nv.global:
	.type		_ZN40_INTERNAL_58391520_4_k_cu_2eb9c29b_118284cute1_E,@object
	.size		_ZN40_INTERNAL_58391520_4_k_cu_2eb9c29b_118284cute1_E,(_ZN40_INTERNAL_58391520_4_k_cu_2eb9c29b_118284cuda3std3__45__cpo6cbeginE - _ZN40_INTERNAL_58391520_4_k_cu_2eb9c29b_118284cute1_E)
_ZN40_INTERNAL_58391520_4_k_cu_2eb9c29b_118284cute1_E:
	.zero		1
	.type		_ZN40_INTERNAL_58391520_4_k_cu_2eb9c29b_118284cuda3std3__45__cpo6cbeginE,@object
	.size		_ZN40_INTERNAL_58391520_4_k_cu_2eb9c29b_118284cuda3std3__45__cpo6cbeginE,(_ZN40_INTERNAL_58391520_4_k_cu_2eb9c29b_118284cuda3std3__48in_placeE - _ZN40_INTERNAL_58391520_4_k_cu_2eb9c29b_118284cuda3std3__45__cpo6cbeginE)
_ZN40_INTERNAL_58391520_4_k_cu_2eb9c29b_118284cuda3std3__45__cpo6cbeginE:
	.zero		1
	.type		_ZN40_INTERNAL_58391520_4_k_cu_2eb9c29b_118284cuda3std3__48in_placeE,@object
	.size		_ZN40_INTERNAL_58391520_4_k_cu_2eb9c29b_118284cuda3std3__48in_placeE,(_ZN40_INTERNAL_58391520_4_k_cu_2eb9c29b_118284cuda3std6ranges3__45__cpo9iter_moveE - _ZN40_INTERNAL_58391520_4_k_cu_2eb9c29b_118284cuda3std3__48in_placeE)
_ZN40_INTERNAL_58391520_4_k_cu_2eb9c29b_118284cuda3std3__48in_placeE:
	.zero		1
	.type		_ZN40_INTERNAL_58391520_4_k_cu_2eb9c29b_118284cuda3std6ranges3__45__cpo9iter_moveE,@object
	.size		_ZN40_INTERNAL_58391520_4_k_cu_2eb9c29b_118284cuda3std6ranges3__45__cpo9iter_moveE,(_ZN40_INTERNAL_58391520_4_k_cu_2eb9c29b_118284cuda3std3__45__cpo5beginE - _ZN40_INTERNAL_58391520_4_k_cu_2eb9c29b_118284cuda3std6ranges3__45__cpo9iter_moveE)
_ZN40_INTERNAL_58391520_4_k_cu_2eb9c29b_118284cuda3std6ranges3__45__cpo9iter_moveE:
	.zero		1
	.type		_ZN40_INTERNAL_58391520_4_k_cu_2eb9c29b_118284cuda3std3__45__cpo5beginE,@object
	.size		_ZN40_INTERNAL_58391520_4_k_cu_2eb9c29b_118284cuda3std3__45__cpo5beginE,(_ZN40_INTERNAL_58391520_4_k_cu_2eb9c29b_118284cuda3std3__442_GLOBAL__N__58391520_4_k_cu_2eb9c29b_118286ignoreE - _ZN40_INTERNAL_58391520_4_k_cu_2eb9c29b_118284cuda3std3__45__cpo5beginE)
_ZN40_INTERNAL_58391520_4_k_cu_2eb9c29b_118284cuda3std3__45__cpo5beginE:
	.zero		1
	.type		_ZN40_INTERNAL_58391520_4_k_cu_2eb9c29b_118284cuda3std3__442_GLOBAL__N__58391520_4_k_cu_2eb9c29b_118286ignoreE,@object
	.size		_ZN40_INTERNAL_58391520_4_k_cu_2eb9c29b_118284cuda3std3__442_GLOBAL__N__58391520_4_k_cu_2eb9c29b_118286ignoreE,(_ZN40_INTERNAL_58391520_4_k_cu_2eb9c29b_118284cute7productE - _ZN40_INTERNAL_58391520_4_k_cu_2eb9c29b_118284cuda3std3__442_GLOBAL__N__58391520_4_k_cu_2eb9c29b_118286ignoreE)
_ZN40_INTERNAL_58391520_4_k_cu_2eb9c29b_118284cuda3std3__442_GLOBAL__N__58391520_4_k_cu_2eb9c29b_118286ignoreE:
	.zero		1
	.type		_ZN40_INTERNAL_58391520_4_k_cu_2eb9c29b_118284cute7productE,@object
	.size		_ZN40_INTERNAL_58391520_4_k_cu_2eb9c29b_118284cute7productE,(_ZN40_INTERNAL_58391520_4_k_cu_2eb9c29b_118284cuda3std3__45__cpo3endE - _ZN40_INTERNAL_58391520_4_k_cu_2eb9c29b_118284cute7productE)
_ZN40_INTERNAL_58391520_4_k_cu_2eb9c29b_118284cute7productE:
	.zero		1
	.type		_ZN40_INTERNAL_58391520_4_k_cu_2eb9c29b_118284cuda3std3__45__cpo3endE,@object
	.size		_ZN40_INTERNAL_58391520_4_k_cu_2eb9c29b_118284cuda3std3__45__cpo3endE,(_ZN40_INTERNAL_58391520_4_k_cu_2eb9c29b_118284cuda3std3__419piecewise_constructE - _ZN40_INTERNAL_58391520_4_k_cu_2eb9c29b_118284cuda3std3__45__cpo3endE)
_ZN40_INTERNAL_58391520_4_k_cu_2eb9c29b_118284cuda3std3__45__cpo3endE:
	.zero		1
	.type		_ZN40_INTERNAL_58391520_4_k_cu_2eb9c29b_118284cuda3std3__419piecewise_constructE,@object
	.size		_ZN40_INTERNAL_58391520_4_k_cu_2eb9c29b_118284cuda3std3__419piecewise_constructE,(_ZN40_INTERNAL_58391520_4_k_cu_2eb9c29b_118284cuda3std3__45__cpo4cendE - _ZN40_INTERNAL_58391520_4_k_cu_2eb9c29b_118284cuda3std3__419piecewise_constructE)
_ZN40_INTERNAL_58391520_4_k_cu_2eb9c29b_118284cuda3std3__419piecewise_constructE:
	.zero		1
	.type		_ZN40_INTERNAL_58391520_4_k_cu_2eb9c29b_118284cuda3std3__45__cpo4cendE,@object
	.size		_ZN40_INTERNAL_58391520_4_k_cu_2eb9c29b_118284cuda3std3__45__cpo4cendE,(_ZN40_INTERNAL_58391520_4_k_cu_2eb9c29b_118284cuda3std6ranges3__45__cpo4swapE - _ZN40_INTERNAL_58391520_4_k_cu_2eb9c29b_118284cuda3std3__45__cpo4cendE)
_ZN40_INTERNAL_58391520_4_k_cu_2eb9c29b_118284cuda3std3__45__cpo4cendE:
	.zero		1
	.type		_ZN40_INTERNAL_58391520_4_k_cu_2eb9c29b_118284cuda3std6ranges3__45__cpo4swapE,@object
	.size		_ZN40_INTERNAL_58391520_4_k_cu_2eb9c29b_118284cuda3std6ranges3__45__cpo4swapE,(.L_8 - _ZN40_INTERNAL_58391520_4_k_cu_2eb9c29b_118284cuda3std6ranges3__45__cpo4swapE)
_ZN40_INTERNAL_58391520_4_k_cu_2eb9c29b_118284cuda3std6ranges3__45__cpo4swapE:
	.zero		1
.L_8:


//--------------------- .nv.constant0._ZN7cutlass13device_kernelINS_4gemm6kernel13GemmUniversalIN4cute5tupleIJiiiiEEENS1_10collective13CollectiveMmaINS1_34MainloopSm90TmaGmmaWarpSpecializedILi17ENS5_IJNS4_1CILi2EEENSA_ILi1EEESC_EEENS1_35KernelTmaWarpSpecializedCooperativeEEENS5_IJNSA_ILi128EEENSA_ILi80EEENSA_ILi32EEEEEENS_10bfloat16_tENS5_IJlSC_lEEESK_SL_NS4_8TiledMMAINS4_8MMA_AtomIJNS4_4SM904GMMA27MMA_64x16x16_F32BF16BF16_SSILNSP_5MajorE0ELSR_0ELNSP_7ScaleInE1ELSS_1EEEEEENS4_6LayoutISD_NS5_IJSC_NSA_ILi0EEESW_EEEEENS5_IJNS4_10UnderscoreESZ_SZ_EEEEENS4_13SM90_TMA_LOADENS4_14ComposedLayoutINS4_7SwizzleILi2ELi4ELi3EEENS4_18smem_ptr_flag_bitsILi16EEENSV_INS5_IJNSA_ILi8EEESI_EEENS5_IJSI_SC_EEEEEEEvNS4_8identityENS4_23SM90_TMA_LOAD_MULTICASTES1C_vS1D_EENS_8epilogue10collective6detail29Sm90TmaWarpSpecializedAdapterINS1H_15DefaultEpilogueISK_SL_SL_NS1G_6thread17LinearCombinationISK_Li1EffLNS1L_9ScaleType4KindE0ELNS_15FloatRoundStyleE2ESK_EENS1_15EpilogueDefaultEEEEEvvEEEEvNT_6ParamsE --------------------------
	.section	.nv.constant0._ZN7cutlass13device_kernelINS_4gemm6kernel13GemmUniversalIN4cute5tupleIJiiiiEEENS1_10collective13CollectiveMmaINS1_34MainloopSm90TmaGmmaWarpSpecializedILi17ENS5_IJNS4_1CILi2EEENSA_ILi1EEESC_EEENS1_35KernelTmaWarpSpecializedCooperativeEEENS5_IJNSA_ILi128EEENSA_ILi80EEENSA_ILi32EEEEEENS_10bfloat16_tENS5_IJlSC_lEEESK_SL_NS4_8TiledMMAINS4_8MMA_AtomIJNS4_4SM904GMMA27MMA_64x16x16_F32BF16BF16_SSILNSP_5MajorE0ELSR_0ELNSP_7ScaleInE1ELSS_1EEEEEENS4_6LayoutISD_NS5_IJSC_NSA_ILi0EEESW_EEEEENS5_IJNS4_10UnderscoreESZ_SZ_EEEEENS4_13SM90_TMA_LOADENS4_14ComposedLayoutINS4_7SwizzleILi2ELi4ELi3EEENS4_18smem_ptr_flag_bitsILi16EEENSV_INS5_IJNSA_ILi8EEESI_EEENS5_IJSI_SC_EEEEEEEvNS4_8identityENS4_23SM90_TMA_LOAD_MULTICASTES1C_vS1D_EENS_8epilogue10collective6detail29Sm90TmaWarpSpecializedAdapterINS1H_15DefaultEpilogueISK_SL_SL_NS1G_6thread17LinearCombinationISK_Li1EffLNS1L_9ScaleType4KindE0ELNS_15FloatRoundStyleE2ESK_EENS1_15EpilogueDefaultEEEEEvvEEEEvNT_6ParamsE,"a",@progbits
	.sectionflags	@""
	.align	4
.nv.constant0._ZN7cutlass13device_kernelINS_4gemm6kernel13GemmUniversalIN4cute5tupleIJiiiiEEENS1_10collective13CollectiveMmaINS1_34MainloopSm90TmaGmmaWarpSpecializedILi17ENS5_IJNS4_1CILi2EEENSA_ILi1EEESC_EEENS1_35KernelTmaWarpSpecializedCooperativeEEENS5_IJNSA_ILi128EEENSA_ILi80EEENSA_ILi32EEEEEENS_10bfloat16_tENS5_IJlSC_lEEESK_SL_NS4_8TiledMMAINS4_8MMA_AtomIJNS4_4SM904GMMA27MMA_64x16x16_F32BF16BF16_SSILNSP_5MajorE0ELSR_0ELNSP_7ScaleInE1ELSS_1EEEEEENS4_6LayoutISD_NS5_IJSC_NSA_ILi0EEESW_EEEEENS5_IJNS4_10UnderscoreESZ_SZ_EEEEENS4_13SM90_TMA_LOADENS4_14ComposedLayoutINS4_7SwizzleILi2ELi4ELi3EEENS4_18smem_ptr_flag_bitsILi16EEENSV_INS5_IJNSA_ILi8EEESI_EEENS5_IJSI_SC_EEEEEEEvNS4_8identityENS4_23SM90_TMA_LOAD_MULTICASTES1C_vS1D_EENS_8epilogue10collective6detail29Sm90TmaWarpSpecializedAdapterINS1H_15DefaultEpilogueISK_SL_SL_NS1G_6thread17LinearCombinationISK_Li1EffLNS1L_9ScaleType4KindE0ELNS_15FloatRoundStyleE2ESK_EENS1_15EpilogueDefaultEEEEEvvEEEEvNT_6ParamsE:
	.zero		1664


//--------------------- SYMBOLS --------------------------

	.type		.nv.reservedSmem.offset0,@object
	.size		.nv.reservedSmem.offset0,0x4
	.type		__assertfail,@function
